//
// Generated by NVIDIA NVVM Compiler
//
// Compiler Build ID: CL-36424714
// Cuda compilation tools, release 13.0, V13.0.88
// Based on NVVM 20.0.0
//

.version 9.0
.target sm_100
.address_size 64

	// .globl	_Z13router_kernelPKfPfi
.const .align 4 .b8 d_W_ROUTER[128];
.const .align 4 .b8 d_W_GATE_PROJ[32];
.const .align 4 .b8 d_W_UP_PROJ[32];
.const .align 4 .b8 d_W_DOWN_PROJ[32];
.const .align 4 .b8 d_W_GATE_PROJ_EXP[512];
.const .align 4 .b8 d_W_UP_PROJ_EXP[512];
.const .align 4 .b8 d_W_DOWN_PROJ_EXP[512];

.visible .entry _Z13router_kernelPKfPfi(
	.param .u64 .ptr .align 1 _Z13router_kernelPKfPfi_param_0,
	.param .u64 .ptr .align 1 _Z13router_kernelPKfPfi_param_1,
	.param .u32 _Z13router_kernelPKfPfi_param_2
)
{
	.reg .pred 	%p<2>;
	.reg .b32 	%r<8>;
	.reg .b32 	%f<97>;
	.reg .b64 	%rd<9>;

	ld.param.u64 	%rd1, [_Z13router_kernelPKfPfi_param_0];
	ld.param.u64 	%rd2, [_Z13router_kernelPKfPfi_param_1];
	ld.param.u32 	%r2, [_Z13router_kernelPKfPfi_param_2];
	mov.u32 	%r3, %ctaid.x;
	mov.u32 	%r4, %ntid.x;
	mov.u32 	%r5, %tid.x;
	mad.lo.s32 	%r1, %r3, %r4, %r5;
	setp.ge.s32 	%p1, %r1, %r2;
	@%p1 bra 	$L__BB0_2;
	cvta.to.global.u64 	%rd3, %rd2;
	cvta.to.global.u64 	%rd4, %rd1;
	shl.b32 	%r6, %r1, 1;
	shl.b32 	%r7, %r1, 4;
	ld.const.f32 	%f1, [d_W_ROUTER];
	mul.wide.s32 	%rd5, %r6, 4;
	add.s64 	%rd6, %rd4, %rd5;
	ld.global.f32 	%f2, [%rd6];
	fma.rn.f32 	%f3, %f1, %f2, 0f00000000;
	ld.const.f32 	%f4, [d_W_ROUTER+4];
	ld.global.f32 	%f5, [%rd6+4];
	fma.rn.f32 	%f6, %f4, %f5, %f3;
	mul.wide.s32 	%rd7, %r7, 4;
	add.s64 	%rd8, %rd3, %rd7;
	st.global.f32 	[%rd8], %f6;
	ld.const.f32 	%f7, [d_W_ROUTER+8];
	ld.global.f32 	%f8, [%rd6];
	fma.rn.f32 	%f9, %f7, %f8, 0f00000000;
	ld.const.f32 	%f10, [d_W_ROUTER+12];
	ld.global.f32 	%f11, [%rd6+4];
	fma.rn.f32 	%f12, %f10, %f11, %f9;
	st.global.f32 	[%rd8+4], %f12;
	ld.const.f32 	%f13, [d_W_ROUTER+16];
	ld.global.f32 	%f14, [%rd6];
	fma.rn.f32 	%f15, %f13, %f14, 0f00000000;
	ld.const.f32 	%f16, [d_W_ROUTER+20];
	ld.global.f32 	%f17, [%rd6+4];
	fma.rn.f32 	%f18, %f16, %f17, %f15;
	st.global.f32 	[%rd8+8], %f18;
	ld.const.f32 	%f19, [d_W_ROUTER+24];
	ld.global.f32 	%f20, [%rd6];
	fma.rn.f32 	%f21, %f19, %f20, 0f00000000;
	ld.const.f32 	%f22, [d_W_ROUTER+28];
	ld.global.f32 	%f23, [%rd6+4];
	fma.rn.f32 	%f24, %f22, %f23, %f21;
	st.global.f32 	[%rd8+12], %f24;
	ld.const.f32 	%f25, [d_W_ROUTER+32];
	ld.global.f32 	%f26, [%rd6];
	fma.rn.f32 	%f27, %f25, %f26, 0f00000000;
	ld.const.f32 	%f28, [d_W_ROUTER+36];
	ld.global.f32 	%f29, [%rd6+4];
	fma.rn.f32 	%f30, %f28, %f29, %f27;
	st.global.f32 	[%rd8+16], %f30;
	ld.const.f32 	%f31, [d_W_ROUTER+40];
	ld.global.f32 	%f32, [%rd6];
	fma.rn.f32 	%f33, %f31, %f32, 0f00000000;
	ld.const.f32 	%f34, [d_W_ROUTER+44];
	ld.global.f32 	%f35, [%rd6+4];
	fma.rn.f32 	%f36, %f34, %f35, %f33;
	st.global.f32 	[%rd8+20], %f36;
	ld.const.f32 	%f37, [d_W_ROUTER+48];
	ld.global.f32 	%f38, [%rd6];
	fma.rn.f32 	%f39, %f37, %f38, 0f00000000;
	ld.const.f32 	%f40, [d_W_ROUTER+52];
	ld.global.f32 	%f41, [%rd6+4];
	fma.rn.f32 	%f42, %f40, %f41, %f39;
	st.global.f32 	[%rd8+24], %f42;
	ld.const.f32 	%f43, [d_W_ROUTER+56];
	ld.global.f32 	%f44, [%rd6];
	fma.rn.f32 	%f45, %f43, %f44, 0f00000000;
	ld.const.f32 	%f46, [d_W_ROUTER+60];
	ld.global.f32 	%f47, [%rd6+4];
	fma.rn.f32 	%f48, %f46, %f47, %f45;
	st.global.f32 	[%rd8+28], %f48;
	ld.const.f32 	%f49, [d_W_ROUTER+64];
	ld.global.f32 	%f50, [%rd6];
	fma.rn.f32 	%f51, %f49, %f50, 0f00000000;
	ld.const.f32 	%f52, [d_W_ROUTER+68];
	ld.global.f32 	%f53, [%rd6+4];
	fma.rn.f32 	%f54, %f52, %f53, %f51;
	st.global.f32 	[%rd8+32], %f54;
	ld.const.f32 	%f55, [d_W_ROUTER+72];
	ld.global.f32 	%f56, [%rd6];
	fma.rn.f32 	%f57, %f55, %f56, 0f00000000;
	ld.const.f32 	%f58, [d_W_ROUTER+76];
	ld.global.f32 	%f59, [%rd6+4];
	fma.rn.f32 	%f60, %f58, %f59, %f57;
	st.global.f32 	[%rd8+36], %f60;
	ld.const.f32 	%f61, [d_W_ROUTER+80];
	ld.global.f32 	%f62, [%rd6];
	fma.rn.f32 	%f63, %f61, %f62, 0f00000000;
	ld.const.f32 	%f64, [d_W_ROUTER+84];
	ld.global.f32 	%f65, [%rd6+4];
	fma.rn.f32 	%f66, %f64, %f65, %f63;
	st.global.f32 	[%rd8+40], %f66;
	ld.const.f32 	%f67, [d_W_ROUTER+88];
	ld.global.f32 	%f68, [%rd6];
	fma.rn.f32 	%f69, %f67, %f68, 0f00000000;
	ld.const.f32 	%f70, [d_W_ROUTER+92];
	ld.global.f32 	%f71, [%rd6+4];
	fma.rn.f32 	%f72, %f70, %f71, %f69;
	st.global.f32 	[%rd8+44], %f72;
	ld.const.f32 	%f73, [d_W_ROUTER+96];
	ld.global.f32 	%f74, [%rd6];
	fma.rn.f32 	%f75, %f73, %f74, 0f00000000;
	ld.const.f32 	%f76, [d_W_ROUTER+100];
	ld.global.f32 	%f77, [%rd6+4];
	fma.rn.f32 	%f78, %f76, %f77, %f75;
	st.global.f32 	[%rd8+48], %f78;
	ld.const.f32 	%f79, [d_W_ROUTER+104];
	ld.global.f32 	%f80, [%rd6];
	fma.rn.f32 	%f81, %f79, %f80, 0f00000000;
	ld.const.f32 	%f82, [d_W_ROUTER+108];
	ld.global.f32 	%f83, [%rd6+4];
	fma.rn.f32 	%f84, %f82, %f83, %f81;
	st.global.f32 	[%rd8+52], %f84;
	ld.const.f32 	%f85, [d_W_ROUTER+112];
	ld.global.f32 	%f86, [%rd6];
	fma.rn.f32 	%f87, %f85, %f86, 0f00000000;
	ld.const.f32 	%f88, [d_W_ROUTER+116];
	ld.global.f32 	%f89, [%rd6+4];
	fma.rn.f32 	%f90, %f88, %f89, %f87;
	st.global.f32 	[%rd8+56], %f90;
	ld.const.f32 	%f91, [d_W_ROUTER+120];
	ld.global.f32 	%f92, [%rd6];
	fma.rn.f32 	%f93, %f91, %f92, 0f00000000;
	ld.const.f32 	%f94, [d_W_ROUTER+124];
	ld.global.f32 	%f95, [%rd6+4];
	fma.rn.f32 	%f96, %f94, %f95, %f93;
	st.global.f32 	[%rd8+60], %f96;
$L__BB0_2:
	ret;

}
	// .globl	_Z14softmax_kernelPKfPfi
.visible .entry _Z14softmax_kernelPKfPfi(
	.param .u64 .ptr .align 1 _Z14softmax_kernelPKfPfi_param_0,
	.param .u64 .ptr .align 1 _Z14softmax_kernelPKfPfi_param_1,
	.param .u32 _Z14softmax_kernelPKfPfi_param_2
)
{
	.reg .pred 	%p<17>;
	.reg .b32 	%r<43>;
	.reg .b32 	%f<259>;
	.reg .b64 	%rd<10>;

	ld.param.u32 	%r1, [_Z14softmax_kernelPKfPfi_param_2];
	mov.u32 	%r2, %ctaid.x;
	mov.u32 	%r3, %ntid.x;
	mov.u32 	%r4, %tid.x;
	mad.lo.s32 	%r5, %r2, %r3, %r4;
	setp.ge.s32 	%p1, %r5, %r1;
	@%p1 bra 	$L__BB1_2;
	ld.param.u64 	%rd9, [_Z14softmax_kernelPKfPfi_param_1];
	ld.param.u64 	%rd8, [_Z14softmax_kernelPKfPfi_param_0];
	cvta.to.global.u64 	%rd3, %rd8;
	cvta.to.global.u64 	%rd4, %rd9;
	shl.b32 	%r10, %r5, 4;
	mul.wide.s32 	%rd5, %r10, 4;
	add.s64 	%rd6, %rd3, %rd5;
	add.s64 	%rd7, %rd4, %rd5;
	ld.global.f32 	%f1, [%rd6];
	ld.global.f32 	%f2, [%rd6+4];
	setp.gt.f32 	%p2, %f2, %f1;
	selp.f32 	%f3, %f2, %f1, %p2;
	ld.global.f32 	%f4, [%rd6+8];
	setp.gt.f32 	%p3, %f4, %f3;
	selp.f32 	%f5, %f4, %f3, %p3;
	ld.global.f32 	%f6, [%rd6+12];
	setp.gt.f32 	%p4, %f6, %f5;
	selp.f32 	%f7, %f6, %f5, %p4;
	ld.global.f32 	%f8, [%rd6+16];
	setp.gt.f32 	%p5, %f8, %f7;
	selp.f32 	%f9, %f8, %f7, %p5;
	ld.global.f32 	%f10, [%rd6+20];
	setp.gt.f32 	%p6, %f10, %f9;
	selp.f32 	%f11, %f10, %f9, %p6;
	ld.global.f32 	%f12, [%rd6+24];
	setp.gt.f32 	%p7, %f12, %f11;
	selp.f32 	%f13, %f12, %f11, %p7;
	ld.global.f32 	%f14, [%rd6+28];
	setp.gt.f32 	%p8, %f14, %f13;
	selp.f32 	%f15, %f14, %f13, %p8;
	ld.global.f32 	%f16, [%rd6+32];
	setp.gt.f32 	%p9, %f16, %f15;
	selp.f32 	%f17, %f16, %f15, %p9;
	ld.global.f32 	%f18, [%rd6+36];
	setp.gt.f32 	%p10, %f18, %f17;
	selp.f32 	%f19, %f18, %f17, %p10;
	ld.global.f32 	%f20, [%rd6+40];
	setp.gt.f32 	%p11, %f20, %f19;
	selp.f32 	%f21, %f20, %f19, %p11;
	ld.global.f32 	%f22, [%rd6+44];
	setp.gt.f32 	%p12, %f22, %f21;
	selp.f32 	%f23, %f22, %f21, %p12;
	ld.global.f32 	%f24, [%rd6+48];
	setp.gt.f32 	%p13, %f24, %f23;
	selp.f32 	%f25, %f24, %f23, %p13;
	ld.global.f32 	%f26, [%rd6+52];
	setp.gt.f32 	%p14, %f26, %f25;
	selp.f32 	%f27, %f26, %f25, %p14;
	ld.global.f32 	%f28, [%rd6+56];
	setp.gt.f32 	%p15, %f28, %f27;
	selp.f32 	%f29, %f28, %f27, %p15;
	ld.global.f32 	%f30, [%rd6+60];
	setp.gt.f32 	%p16, %f30, %f29;
	selp.f32 	%f31, %f30, %f29, %p16;
	sub.f32 	%f32, %f1, %f31;
	fma.rn.f32 	%f33, %f32, 0f3BBB989D, 0f3F000000;
	cvt.sat.f32.f32 	%f34, %f33;
	mov.f32 	%f35, 0f4B400001;
	mov.f32 	%f36, 0f437C0000;
	fma.rm.f32 	%f37, %f34, %f36, %f35;
	add.f32 	%f38, %f37, 0fCB40007F;
	neg.f32 	%f39, %f38;
	fma.rn.f32 	%f40, %f32, 0f3FB8AA3B, %f39;
	fma.rn.f32 	%f41, %f32, 0f32A57060, %f40;
	mov.b32 	%r11, %f37;
	shl.b32 	%r12, %r11, 23;
	mov.b32 	%f42, %r12;
	ex2.approx.ftz.f32 	%f43, %f41;
	mul.f32 	%f44, %f43, %f42;
	st.global.f32 	[%rd7], %f44;
	add.f32 	%f45, %f44, 0f00000000;
	ld.global.f32 	%f46, [%rd6+4];
	sub.f32 	%f47, %f46, %f31;
	fma.rn.f32 	%f48, %f47, 0f3BBB989D, 0f3F000000;
	cvt.sat.f32.f32 	%f49, %f48;
	fma.rm.f32 	%f50, %f49, %f36, %f35;
	add.f32 	%f51, %f50, 0fCB40007F;
	neg.f32 	%f52, %f51;
	fma.rn.f32 	%f53, %f47, 0f3FB8AA3B, %f52;
	fma.rn.f32 	%f54, %f47, 0f32A57060, %f53;
	mov.b32 	%r13, %f50;
	shl.b32 	%r14, %r13, 23;
	mov.b32 	%f55, %r14;
	ex2.approx.ftz.f32 	%f56, %f54;
	mul.f32 	%f57, %f56, %f55;
	st.global.f32 	[%rd7+4], %f57;
	add.f32 	%f58, %f45, %f57;
	ld.global.f32 	%f59, [%rd6+8];
	sub.f32 	%f60, %f59, %f31;
	fma.rn.f32 	%f61, %f60, 0f3BBB989D, 0f3F000000;
	cvt.sat.f32.f32 	%f62, %f61;
	fma.rm.f32 	%f63, %f62, %f36, %f35;
	add.f32 	%f64, %f63, 0fCB40007F;
	neg.f32 	%f65, %f64;
	fma.rn.f32 	%f66, %f60, 0f3FB8AA3B, %f65;
	fma.rn.f32 	%f67, %f60, 0f32A57060, %f66;
	mov.b32 	%r15, %f63;
	shl.b32 	%r16, %r15, 23;
	mov.b32 	%f68, %r16;
	ex2.approx.ftz.f32 	%f69, %f67;
	mul.f32 	%f70, %f69, %f68;
	st.global.f32 	[%rd7+8], %f70;
	add.f32 	%f71, %f58, %f70;
	ld.global.f32 	%f72, [%rd6+12];
	sub.f32 	%f73, %f72, %f31;
	fma.rn.f32 	%f74, %f73, 0f3BBB989D, 0f3F000000;
	cvt.sat.f32.f32 	%f75, %f74;
	fma.rm.f32 	%f76, %f75, %f36, %f35;
	add.f32 	%f77, %f76, 0fCB40007F;
	neg.f32 	%f78, %f77;
	fma.rn.f32 	%f79, %f73, 0f3FB8AA3B, %f78;
	fma.rn.f32 	%f80, %f73, 0f32A57060, %f79;
	mov.b32 	%r17, %f76;
	shl.b32 	%r18, %r17, 23;
	mov.b32 	%f81, %r18;
	ex2.approx.ftz.f32 	%f82, %f80;
	mul.f32 	%f83, %f82, %f81;
	st.global.f32 	[%rd7+12], %f83;
	add.f32 	%f84, %f71, %f83;
	ld.global.f32 	%f85, [%rd6+16];
	sub.f32 	%f86, %f85, %f31;
	fma.rn.f32 	%f87, %f86, 0f3BBB989D, 0f3F000000;
	cvt.sat.f32.f32 	%f88, %f87;
	fma.rm.f32 	%f89, %f88, %f36, %f35;
	add.f32 	%f90, %f89, 0fCB40007F;
	neg.f32 	%f91, %f90;
	fma.rn.f32 	%f92, %f86, 0f3FB8AA3B, %f91;
	fma.rn.f32 	%f93, %f86, 0f32A57060, %f92;
	mov.b32 	%r19, %f89;
	shl.b32 	%r20, %r19, 23;
	mov.b32 	%f94, %r20;
	ex2.approx.ftz.f32 	%f95, %f93;
	mul.f32 	%f96, %f95, %f94;
	st.global.f32 	[%rd7+16], %f96;
	add.f32 	%f97, %f84, %f96;
	ld.global.f32 	%f98, [%rd6+20];
	sub.f32 	%f99, %f98, %f31;
	fma.rn.f32 	%f100, %f99, 0f3BBB989D, 0f3F000000;
	cvt.sat.f32.f32 	%f101, %f100;
	fma.rm.f32 	%f102, %f101, %f36, %f35;
	add.f32 	%f103, %f102, 0fCB40007F;
	neg.f32 	%f104, %f103;
	fma.rn.f32 	%f105, %f99, 0f3FB8AA3B, %f104;
	fma.rn.f32 	%f106, %f99, 0f32A57060, %f105;
	mov.b32 	%r21, %f102;
	shl.b32 	%r22, %r21, 23;
	mov.b32 	%f107, %r22;
	ex2.approx.ftz.f32 	%f108, %f106;
	mul.f32 	%f109, %f108, %f107;
	st.global.f32 	[%rd7+20], %f109;
	add.f32 	%f110, %f97, %f109;
	ld.global.f32 	%f111, [%rd6+24];
	sub.f32 	%f112, %f111, %f31;
	fma.rn.f32 	%f113, %f112, 0f3BBB989D, 0f3F000000;
	cvt.sat.f32.f32 	%f114, %f113;
	fma.rm.f32 	%f115, %f114, %f36, %f35;
	add.f32 	%f116, %f115, 0fCB40007F;
	neg.f32 	%f117, %f116;
	fma.rn.f32 	%f118, %f112, 0f3FB8AA3B, %f117;
	fma.rn.f32 	%f119, %f112, 0f32A57060, %f118;
	mov.b32 	%r23, %f115;
	shl.b32 	%r24, %r23, 23;
	mov.b32 	%f120, %r24;
	ex2.approx.ftz.f32 	%f121, %f119;
	mul.f32 	%f122, %f121, %f120;
	st.global.f32 	[%rd7+24], %f122;
	add.f32 	%f123, %f110, %f122;
	ld.global.f32 	%f124, [%rd6+28];
	sub.f32 	%f125, %f124, %f31;
	fma.rn.f32 	%f126, %f125, 0f3BBB989D, 0f3F000000;
	cvt.sat.f32.f32 	%f127, %f126;
	fma.rm.f32 	%f128, %f127, %f36, %f35;
	add.f32 	%f129, %f128, 0fCB40007F;
	neg.f32 	%f130, %f129;
	fma.rn.f32 	%f131, %f125, 0f3FB8AA3B, %f130;
	fma.rn.f32 	%f132, %f125, 0f32A57060, %f131;
	mov.b32 	%r25, %f128;
	shl.b32 	%r26, %r25, 23;
	mov.b32 	%f133, %r26;
	ex2.approx.ftz.f32 	%f134, %f132;
	mul.f32 	%f135, %f134, %f133;
	st.global.f32 	[%rd7+28], %f135;
	add.f32 	%f136, %f123, %f135;
	ld.global.f32 	%f137, [%rd6+32];
	sub.f32 	%f138, %f137, %f31;
	fma.rn.f32 	%f139, %f138, 0f3BBB989D, 0f3F000000;
	cvt.sat.f32.f32 	%f140, %f139;
	fma.rm.f32 	%f141, %f140, %f36, %f35;
	add.f32 	%f142, %f141, 0fCB40007F;
	neg.f32 	%f143, %f142;
	fma.rn.f32 	%f144, %f138, 0f3FB8AA3B, %f143;
	fma.rn.f32 	%f145, %f138, 0f32A57060, %f144;
	mov.b32 	%r27, %f141;
	shl.b32 	%r28, %r27, 23;
	mov.b32 	%f146, %r28;
	ex2.approx.ftz.f32 	%f147, %f145;
	mul.f32 	%f148, %f147, %f146;
	st.global.f32 	[%rd7+32], %f148;
	add.f32 	%f149, %f136, %f148;
	ld.global.f32 	%f150, [%rd6+36];
	sub.f32 	%f151, %f150, %f31;
	fma.rn.f32 	%f152, %f151, 0f3BBB989D, 0f3F000000;
	cvt.sat.f32.f32 	%f153, %f152;
	fma.rm.f32 	%f154, %f153, %f36, %f35;
	add.f32 	%f155, %f154, 0fCB40007F;
	neg.f32 	%f156, %f155;
	fma.rn.f32 	%f157, %f151, 0f3FB8AA3B, %f156;
	fma.rn.f32 	%f158, %f151, 0f32A57060, %f157;
	mov.b32 	%r29, %f154;
	shl.b32 	%r30, %r29, 23;
	mov.b32 	%f159, %r30;
	ex2.approx.ftz.f32 	%f160, %f158;
	mul.f32 	%f161, %f160, %f159;
	st.global.f32 	[%rd7+36], %f161;
	add.f32 	%f162, %f149, %f161;
	ld.global.f32 	%f163, [%rd6+40];
	sub.f32 	%f164, %f163, %f31;
	fma.rn.f32 	%f165, %f164, 0f3BBB989D, 0f3F000000;
	cvt.sat.f32.f32 	%f166, %f165;
	fma.rm.f32 	%f167, %f166, %f36, %f35;
	add.f32 	%f168, %f167, 0fCB40007F;
	neg.f32 	%f169, %f168;
	fma.rn.f32 	%f170, %f164, 0f3FB8AA3B, %f169;
	fma.rn.f32 	%f171, %f164, 0f32A57060, %f170;
	mov.b32 	%r31, %f167;
	shl.b32 	%r32, %r31, 23;
	mov.b32 	%f172, %r32;
	ex2.approx.ftz.f32 	%f173, %f171;
	mul.f32 	%f174, %f173, %f172;
	st.global.f32 	[%rd7+40], %f174;
	add.f32 	%f175, %f162, %f174;
	ld.global.f32 	%f176, [%rd6+44];
	sub.f32 	%f177, %f176, %f31;
	fma.rn.f32 	%f178, %f177, 0f3BBB989D, 0f3F000000;
	cvt.sat.f32.f32 	%f179, %f178;
	fma.rm.f32 	%f180, %f179, %f36, %f35;
	add.f32 	%f181, %f180, 0fCB40007F;
	neg.f32 	%f182, %f181;
	fma.rn.f32 	%f183, %f177, 0f3FB8AA3B, %f182;
	fma.rn.f32 	%f184, %f177, 0f32A57060, %f183;
	mov.b32 	%r33, %f180;
	shl.b32 	%r34, %r33, 23;
	mov.b32 	%f185, %r34;
	ex2.approx.ftz.f32 	%f186, %f184;
	mul.f32 	%f187, %f186, %f185;
	st.global.f32 	[%rd7+44], %f187;
	add.f32 	%f188, %f175, %f187;
	ld.global.f32 	%f189, [%rd6+48];
	sub.f32 	%f190, %f189, %f31;
	fma.rn.f32 	%f191, %f190, 0f3BBB989D, 0f3F000000;
	cvt.sat.f32.f32 	%f192, %f191;
	fma.rm.f32 	%f193, %f192, %f36, %f35;
	add.f32 	%f194, %f193, 0fCB40007F;
	neg.f32 	%f195, %f194;
	fma.rn.f32 	%f196, %f190, 0f3FB8AA3B, %f195;
	fma.rn.f32 	%f197, %f190, 0f32A57060, %f196;
	mov.b32 	%r35, %f193;
	shl.b32 	%r36, %r35, 23;
	mov.b32 	%f198, %r36;
	ex2.approx.ftz.f32 	%f199, %f197;
	mul.f32 	%f200, %f199, %f198;
	st.global.f32 	[%rd7+48], %f200;
	add.f32 	%f201, %f188, %f200;
	ld.global.f32 	%f202, [%rd6+52];
	sub.f32 	%f203, %f202, %f31;
	fma.rn.f32 	%f204, %f203, 0f3BBB989D, 0f3F000000;
	cvt.sat.f32.f32 	%f205, %f204;
	fma.rm.f32 	%f206, %f205, %f36, %f35;
	add.f32 	%f207, %f206, 0fCB40007F;
	neg.f32 	%f208, %f207;
	fma.rn.f32 	%f209, %f203, 0f3FB8AA3B, %f208;
	fma.rn.f32 	%f210, %f203, 0f32A57060, %f209;
	mov.b32 	%r37, %f206;
	shl.b32 	%r38, %r37, 23;
	mov.b32 	%f211, %r38;
	ex2.approx.ftz.f32 	%f212, %f210;
	mul.f32 	%f213, %f212, %f211;
	st.global.f32 	[%rd7+52], %f213;
	add.f32 	%f214, %f201, %f213;
	ld.global.f32 	%f215, [%rd6+56];
	sub.f32 	%f216, %f215, %f31;
	fma.rn.f32 	%f217, %f216, 0f3BBB989D, 0f3F000000;
	cvt.sat.f32.f32 	%f218, %f217;
	fma.rm.f32 	%f219, %f218, %f36, %f35;
	add.f32 	%f220, %f219, 0fCB40007F;
	neg.f32 	%f221, %f220;
	fma.rn.f32 	%f222, %f216, 0f3FB8AA3B, %f221;
	fma.rn.f32 	%f223, %f216, 0f32A57060, %f222;
	mov.b32 	%r39, %f219;
	shl.b32 	%r40, %r39, 23;
	mov.b32 	%f224, %r40;
	ex2.approx.ftz.f32 	%f225, %f223;
	mul.f32 	%f226, %f225, %f224;
	st.global.f32 	[%rd7+56], %f226;
	add.f32 	%f227, %f214, %f226;
	ld.global.f32 	%f228, [%rd6+60];
	sub.f32 	%f229, %f228, %f31;
	fma.rn.f32 	%f230, %f229, 0f3BBB989D, 0f3F000000;
	cvt.sat.f32.f32 	%f231, %f230;
	fma.rm.f32 	%f232, %f231, %f36, %f35;
	add.f32 	%f233, %f232, 0fCB40007F;
	neg.f32 	%f234, %f233;
	fma.rn.f32 	%f235, %f229, 0f3FB8AA3B, %f234;
	fma.rn.f32 	%f236, %f229, 0f32A57060, %f235;
	mov.b32 	%r41, %f232;
	shl.b32 	%r42, %r41, 23;
	mov.b32 	%f237, %r42;
	ex2.approx.ftz.f32 	%f238, %f236;
	mul.f32 	%f239, %f238, %f237;
	add.f32 	%f240, %f227, %f239;
	add.f32 	%f241, %f240, 0f3089705F;
	rcp.rn.f32 	%f242, %f241;
	mul.f32 	%f243, %f242, %f44;
	st.global.f32 	[%rd7], %f243;
	mul.f32 	%f244, %f242, %f57;
	st.global.f32 	[%rd7+4], %f244;
	mul.f32 	%f245, %f242, %f70;
	st.global.f32 	[%rd7+8], %f245;
	mul.f32 	%f246, %f242, %f83;
	st.global.f32 	[%rd7+12], %f246;
	mul.f32 	%f247, %f242, %f96;
	st.global.f32 	[%rd7+16], %f247;
	mul.f32 	%f248, %f242, %f109;
	st.global.f32 	[%rd7+20], %f248;
	mul.f32 	%f249, %f242, %f122;
	st.global.f32 	[%rd7+24], %f249;
	mul.f32 	%f250, %f242, %f135;
	st.global.f32 	[%rd7+28], %f250;
	mul.f32 	%f251, %f242, %f148;
	st.global.f32 	[%rd7+32], %f251;
	mul.f32 	%f252, %f242, %f161;
	st.global.f32 	[%rd7+36], %f252;
	mul.f32 	%f253, %f242, %f174;
	st.global.f32 	[%rd7+40], %f253;
	mul.f32 	%f254, %f242, %f187;
	st.global.f32 	[%rd7+44], %f254;
	mul.f32 	%f255, %f242, %f200;
	st.global.f32 	[%rd7+48], %f255;
	mul.f32 	%f256, %f242, %f213;
	st.global.f32 	[%rd7+52], %f256;
	mul.f32 	%f257, %f242, %f226;
	st.global.f32 	[%rd7+56], %f257;
	mul.f32 	%f258, %f242, %f239;
	st.global.f32 	[%rd7+60], %f258;
$L__BB1_2:
	ret;

}
	// .globl	_Z11topk_kernelPKfPiPfi
.visible .entry _Z11topk_kernelPKfPiPfi(
	.param .u64 .ptr .align 1 _Z11topk_kernelPKfPiPfi_param_0,
	.param .u64 .ptr .align 1 _Z11topk_kernelPKfPiPfi_param_1,
	.param .u64 .ptr .align 1 _Z11topk_kernelPKfPiPfi_param_2,
	.param .u32 _Z11topk_kernelPKfPiPfi_param_3
)
{
	.local .align 8 .b8 	__local_depot2[16];
	.reg .b64 	%SP;
	.reg .b64 	%SPL;
	.reg .pred 	%p<31>;
	.reg .b32 	%r<43>;
	.reg .b32 	%f<111>;
	.reg .b64 	%rd<114>;

	mov.u64 	%SPL, __local_depot2;
	ld.param.u64 	%rd18, [_Z11topk_kernelPKfPiPfi_param_0];
	ld.param.u64 	%rd19, [_Z11topk_kernelPKfPiPfi_param_1];
	ld.param.u64 	%rd20, [_Z11topk_kernelPKfPiPfi_param_2];
	ld.param.u32 	%r3, [_Z11topk_kernelPKfPiPfi_param_3];
	add.u64 	%rd1, %SPL, 0;
	add.u64 	%rd2, %SPL, 8;
	mov.u32 	%r4, %ctaid.x;
	mov.u32 	%r5, %ntid.x;
	mov.u32 	%r6, %tid.x;
	mad.lo.s32 	%r1, %r4, %r5, %r6;
	setp.ge.s32 	%p1, %r1, %r3;
	@%p1 bra 	$L__BB2_60;
	cvta.to.global.u64 	%rd23, %rd18;
	shl.b32 	%r8, %r1, 4;
	mul.wide.s32 	%rd24, %r8, 4;
	add.s64 	%rd3, %rd23, %rd24;
	ld.global.f32 	%f1, [%rd3];
	mov.b32 	%r9, 1;
	mov.b32 	%r42, 0;
	st.local.v2.u32 	[%rd1], {%r42, %r9};
	ld.global.f32 	%f84, [%rd3+4];
	st.local.v2.f32 	[%rd2], {%f1, %f84};
	setp.geu.f32 	%p2, %f1, %f84;
	mov.f32 	%f83, %f1;
	@%p2 bra 	$L__BB2_3;
	st.local.v2.f32 	[%rd2], {%f84, %f1};
	mov.b32 	%r11, 0;
	mov.b32 	%r42, 1;
	st.local.v2.u32 	[%rd1], {%r42, %r11};
	mov.f32 	%f83, %f84;
	mov.f32 	%f84, %f1;
$L__BB2_3:
	ld.global.f32 	%f5, [%rd3+8];
	setp.leu.f32 	%p3, %f5, %f84;
	@%p3 bra 	$L__BB2_7;
	setp.leu.f32 	%p4, %f5, %f83;
	mov.b64 	%rd100, 1;
	@%p4 bra 	$L__BB2_6;
	st.local.f32 	[%rd2+4], %f83;
	st.local.u32 	[%rd1+4], %r42;
	mov.b64 	%rd100, 0;
$L__BB2_6:
	shl.b64 	%rd27, %rd100, 2;
	add.s64 	%rd28, %rd2, %rd27;
	st.local.f32 	[%rd28], %f5;
	add.s64 	%rd29, %rd1, %rd27;
	mov.b32 	%r12, 2;
	st.local.u32 	[%rd29], %r12;
	ld.local.v2.f32 	{%f83, %f84}, [%rd2];
$L__BB2_7:
	ld.global.f32 	%f10, [%rd3+12];
	setp.leu.f32 	%p5, %f10, %f84;
	@%p5 bra 	$L__BB2_11;
	setp.leu.f32 	%p6, %f10, %f83;
	mov.b64 	%rd101, 1;
	@%p6 bra 	$L__BB2_10;
	st.local.f32 	[%rd2+4], %f83;
	ld.local.u32 	%r13, [%rd1];
	st.local.u32 	[%rd1+4], %r13;
	mov.b64 	%rd101, 0;
$L__BB2_10:
	shl.b64 	%rd32, %rd101, 2;
	add.s64 	%rd33, %rd2, %rd32;
	st.local.f32 	[%rd33], %f10;
	add.s64 	%rd34, %rd1, %rd32;
	mov.b32 	%r14, 3;
	st.local.u32 	[%rd34], %r14;
	ld.local.v2.f32 	{%f83, %f84}, [%rd2];
$L__BB2_11:
	ld.global.f32 	%f15, [%rd3+16];
	setp.leu.f32 	%p7, %f15, %f84;
	@%p7 bra 	$L__BB2_15;
	setp.leu.f32 	%p8, %f15, %f83;
	mov.b64 	%rd102, 1;
	@%p8 bra 	$L__BB2_14;
	st.local.f32 	[%rd2+4], %f83;
	ld.local.u32 	%r15, [%rd1];
	st.local.u32 	[%rd1+4], %r15;
	mov.b64 	%rd102, 0;
$L__BB2_14:
	shl.b64 	%rd37, %rd102, 2;
	add.s64 	%rd38, %rd2, %rd37;
	st.local.f32 	[%rd38], %f15;
	add.s64 	%rd39, %rd1, %rd37;
	mov.b32 	%r16, 4;
	st.local.u32 	[%rd39], %r16;
	ld.local.v2.f32 	{%f83, %f84}, [%rd2];
$L__BB2_15:
	ld.global.f32 	%f20, [%rd3+20];
	setp.leu.f32 	%p9, %f20, %f84;
	@%p9 bra 	$L__BB2_19;
	setp.leu.f32 	%p10, %f20, %f83;
	mov.b64 	%rd103, 1;
	@%p10 bra 	$L__BB2_18;
	st.local.f32 	[%rd2+4], %f83;
	ld.local.u32 	%r17, [%rd1];
	st.local.u32 	[%rd1+4], %r17;
	mov.b64 	%rd103, 0;
$L__BB2_18:
	shl.b64 	%rd42, %rd103, 2;
	add.s64 	%rd43, %rd2, %rd42;
	st.local.f32 	[%rd43], %f20;
	add.s64 	%rd44, %rd1, %rd42;
	mov.b32 	%r18, 5;
	st.local.u32 	[%rd44], %r18;
	ld.local.v2.f32 	{%f83, %f84}, [%rd2];
$L__BB2_19:
	ld.global.f32 	%f25, [%rd3+24];
	setp.leu.f32 	%p11, %f25, %f84;
	@%p11 bra 	$L__BB2_23;
	setp.leu.f32 	%p12, %f25, %f83;
	mov.b64 	%rd104, 1;
	@%p12 bra 	$L__BB2_22;
	st.local.f32 	[%rd2+4], %f83;
	ld.local.u32 	%r19, [%rd1];
	st.local.u32 	[%rd1+4], %r19;
	mov.b64 	%rd104, 0;
$L__BB2_22:
	shl.b64 	%rd47, %rd104, 2;
	add.s64 	%rd48, %rd2, %rd47;
	st.local.f32 	[%rd48], %f25;
	add.s64 	%rd49, %rd1, %rd47;
	mov.b32 	%r20, 6;
	st.local.u32 	[%rd49], %r20;
	ld.local.v2.f32 	{%f83, %f84}, [%rd2];
$L__BB2_23:
	ld.global.f32 	%f30, [%rd3+28];
	setp.leu.f32 	%p13, %f30, %f84;
	@%p13 bra 	$L__BB2_27;
	setp.leu.f32 	%p14, %f30, %f83;
	mov.b64 	%rd105, 1;
	@%p14 bra 	$L__BB2_26;
	st.local.f32 	[%rd2+4], %f83;
	ld.local.u32 	%r21, [%rd1];
	st.local.u32 	[%rd1+4], %r21;
	mov.b64 	%rd105, 0;
$L__BB2_26:
	shl.b64 	%rd52, %rd105, 2;
	add.s64 	%rd53, %rd2, %rd52;
	st.local.f32 	[%rd53], %f30;
	add.s64 	%rd54, %rd1, %rd52;
	mov.b32 	%r22, 7;
	st.local.u32 	[%rd54], %r22;
	ld.local.v2.f32 	{%f83, %f84}, [%rd2];
$L__BB2_27:
	ld.global.f32 	%f35, [%rd3+32];
	setp.leu.f32 	%p15, %f35, %f84;
	@%p15 bra 	$L__BB2_31;
	setp.leu.f32 	%p16, %f35, %f83;
	mov.b64 	%rd106, 1;
	@%p16 bra 	$L__BB2_30;
	st.local.f32 	[%rd2+4], %f83;
	ld.local.u32 	%r23, [%rd1];
	st.local.u32 	[%rd1+4], %r23;
	mov.b64 	%rd106, 0;
$L__BB2_30:
	shl.b64 	%rd57, %rd106, 2;
	add.s64 	%rd58, %rd2, %rd57;
	st.local.f32 	[%rd58], %f35;
	add.s64 	%rd59, %rd1, %rd57;
	mov.b32 	%r24, 8;
	st.local.u32 	[%rd59], %r24;
	ld.local.v2.f32 	{%f83, %f84}, [%rd2];
$L__BB2_31:
	ld.global.f32 	%f40, [%rd3+36];
	setp.leu.f32 	%p17, %f40, %f84;
	@%p17 bra 	$L__BB2_35;
	setp.leu.f32 	%p18, %f40, %f83;
	mov.b64 	%rd107, 1;
	@%p18 bra 	$L__BB2_34;
	st.local.f32 	[%rd2+4], %f83;
	ld.local.u32 	%r25, [%rd1];
	st.local.u32 	[%rd1+4], %r25;
	mov.b64 	%rd107, 0;
$L__BB2_34:
	shl.b64 	%rd62, %rd107, 2;
	add.s64 	%rd63, %rd2, %rd62;
	st.local.f32 	[%rd63], %f40;
	add.s64 	%rd64, %rd1, %rd62;
	mov.b32 	%r26, 9;
	st.local.u32 	[%rd64], %r26;
	ld.local.v2.f32 	{%f83, %f84}, [%rd2];
$L__BB2_35:
	ld.global.f32 	%f45, [%rd3+40];
	setp.leu.f32 	%p19, %f45, %f84;
	@%p19 bra 	$L__BB2_39;
	setp.leu.f32 	%p20, %f45, %f83;
	mov.b64 	%rd108, 1;
	@%p20 bra 	$L__BB2_38;
	st.local.f32 	[%rd2+4], %f83;
	ld.local.u32 	%r27, [%rd1];
	st.local.u32 	[%rd1+4], %r27;
	mov.b64 	%rd108, 0;
$L__BB2_38:
	shl.b64 	%rd67, %rd108, 2;
	add.s64 	%rd68, %rd2, %rd67;
	st.local.f32 	[%rd68], %f45;
	add.s64 	%rd69, %rd1, %rd67;
	mov.b32 	%r28, 10;
	st.local.u32 	[%rd69], %r28;
	ld.local.v2.f32 	{%f83, %f84}, [%rd2];
$L__BB2_39:
	ld.global.f32 	%f50, [%rd3+44];
	setp.leu.f32 	%p21, %f50, %f84;
	@%p21 bra 	$L__BB2_43;
	setp.leu.f32 	%p22, %f50, %f83;
	mov.b64 	%rd109, 1;
	@%p22 bra 	$L__BB2_42;
	st.local.f32 	[%rd2+4], %f83;
	ld.local.u32 	%r29, [%rd1];
	st.local.u32 	[%rd1+4], %r29;
	mov.b64 	%rd109, 0;
$L__BB2_42:
	shl.b64 	%rd72, %rd109, 2;
	add.s64 	%rd73, %rd2, %rd72;
	st.local.f32 	[%rd73], %f50;
	add.s64 	%rd74, %rd1, %rd72;
	mov.b32 	%r30, 11;
	st.local.u32 	[%rd74], %r30;
	ld.local.v2.f32 	{%f83, %f84}, [%rd2];
$L__BB2_43:
	ld.global.f32 	%f55, [%rd3+48];
	setp.leu.f32 	%p23, %f55, %f84;
	@%p23 bra 	$L__BB2_47;
	setp.leu.f32 	%p24, %f55, %f83;
	mov.b64 	%rd110, 1;
	@%p24 bra 	$L__BB2_46;
	st.local.f32 	[%rd2+4], %f83;
	ld.local.u32 	%r31, [%rd1];
	st.local.u32 	[%rd1+4], %r31;
	mov.b64 	%rd110, 0;
$L__BB2_46:
	shl.b64 	%rd77, %rd110, 2;
	add.s64 	%rd78, %rd2, %rd77;
	st.local.f32 	[%rd78], %f55;
	add.s64 	%rd79, %rd1, %rd77;
	mov.b32 	%r32, 12;
	st.local.u32 	[%rd79], %r32;
	ld.local.v2.f32 	{%f83, %f84}, [%rd2];
$L__BB2_47:
	ld.global.f32 	%f60, [%rd3+52];
	setp.leu.f32 	%p25, %f60, %f84;
	@%p25 bra 	$L__BB2_51;
	setp.leu.f32 	%p26, %f60, %f83;
	mov.b64 	%rd111, 1;
	@%p26 bra 	$L__BB2_50;
	st.local.f32 	[%rd2+4], %f83;
	ld.local.u32 	%r33, [%rd1];
	st.local.u32 	[%rd1+4], %r33;
	mov.b64 	%rd111, 0;
$L__BB2_50:
	shl.b64 	%rd82, %rd111, 2;
	add.s64 	%rd83, %rd2, %rd82;
	st.local.f32 	[%rd83], %f60;
	add.s64 	%rd84, %rd1, %rd82;
	mov.b32 	%r34, 13;
	st.local.u32 	[%rd84], %r34;
	ld.local.v2.f32 	{%f83, %f84}, [%rd2];
$L__BB2_51:
	ld.global.f32 	%f65, [%rd3+56];
	setp.leu.f32 	%p27, %f65, %f84;
	@%p27 bra 	$L__BB2_55;
	setp.leu.f32 	%p28, %f65, %f83;
	mov.b64 	%rd112, 1;
	@%p28 bra 	$L__BB2_54;
	st.local.f32 	[%rd2+4], %f83;
	ld.local.u32 	%r35, [%rd1];
	st.local.u32 	[%rd1+4], %r35;
	mov.b64 	%rd112, 0;
$L__BB2_54:
	shl.b64 	%rd87, %rd112, 2;
	add.s64 	%rd88, %rd2, %rd87;
	st.local.f32 	[%rd88], %f65;
	add.s64 	%rd89, %rd1, %rd87;
	mov.b32 	%r36, 14;
	st.local.u32 	[%rd89], %r36;
	ld.local.v2.f32 	{%f83, %f84}, [%rd2];
$L__BB2_55:
	ld.global.f32 	%f70, [%rd3+60];
	setp.leu.f32 	%p29, %f70, %f84;
	@%p29 bra 	$L__BB2_59;
	setp.leu.f32 	%p30, %f70, %f83;
	mov.b64 	%rd113, 1;
	@%p30 bra 	$L__BB2_58;
	st.local.f32 	[%rd2+4], %f83;
	ld.local.u32 	%r37, [%rd1];
	st.local.u32 	[%rd1+4], %r37;
	mov.b64 	%rd113, 0;
$L__BB2_58:
	shl.b64 	%rd92, %rd113, 2;
	add.s64 	%rd93, %rd2, %rd92;
	st.local.f32 	[%rd93], %f70;
	add.s64 	%rd94, %rd1, %rd92;
	mov.b32 	%r38, 15;
	st.local.u32 	[%rd94], %r38;
	ld.local.v2.f32 	{%f83, %f84}, [%rd2];
$L__BB2_59:
	shl.b32 	%r39, %r1, 1;
	add.f32 	%f75, %f83, 0f00000000;
	add.f32 	%f76, %f75, %f84;
	add.f32 	%f77, %f76, 0f3089705F;
	rcp.rn.f32 	%f78, %f77;
	ld.local.v2.u32 	{%r40, %r41}, [%rd1];
	cvta.to.global.u64 	%rd95, %rd19;
	mul.wide.s32 	%rd96, %r39, 4;
	add.s64 	%rd97, %rd95, %rd96;
	st.global.u32 	[%rd97], %r40;
	mul.f32 	%f79, %f78, %f83;
	cvta.to.global.u64 	%rd98, %rd20;
	add.s64 	%rd99, %rd98, %rd96;
	st.global.f32 	[%rd99], %f79;
	st.global.u32 	[%rd97+4], %r41;
	mul.f32 	%f80, %f78, %f84;
	st.global.f32 	[%rd99+4], %f80;
$L__BB2_60:
	ret;

}
	// .globl	_Z13expert_kernelPKfPKiS0_Pfiii
.visible .entry _Z13expert_kernelPKfPKiS0_Pfiii(
	.param .u64 .ptr .align 1 _Z13expert_kernelPKfPKiS0_Pfiii_param_0,
	.param .u64 .ptr .align 1 _Z13expert_kernelPKfPKiS0_Pfiii_param_1,
	.param .u64 .ptr .align 1 _Z13expert_kernelPKfPKiS0_Pfiii_param_2,
	.param .u64 .ptr .align 1 _Z13expert_kernelPKfPKiS0_Pfiii_param_3,
	.param .u32 _Z13expert_kernelPKfPKiS0_Pfiii_param_4,
	.param .u32 _Z13expert_kernelPKfPKiS0_Pfiii_param_5,
	.param .u32 _Z13expert_kernelPKfPKiS0_Pfiii_param_6
)
{
	.reg .pred 	%p<8>;
	.reg .b32 	%r<28>;
	.reg .b32 	%f<212>;
	.reg .b64 	%rd<28>;

	ld.param.u64 	%rd5, [_Z13expert_kernelPKfPKiS0_Pfiii_param_0];
	ld.param.u64 	%rd6, [_Z13expert_kernelPKfPKiS0_Pfiii_param_1];
	ld.param.u64 	%rd7, [_Z13expert_kernelPKfPKiS0_Pfiii_param_2];
	ld.param.u64 	%rd8, [_Z13expert_kernelPKfPKiS0_Pfiii_param_3];
	ld.param.u32 	%r6, [_Z13expert_kernelPKfPKiS0_Pfiii_param_4];
	ld.param.u32 	%r4, [_Z13expert_kernelPKfPKiS0_Pfiii_param_5];
	ld.param.u32 	%r5, [_Z13expert_kernelPKfPKiS0_Pfiii_param_6];
	mov.u32 	%r7, %ctaid.x;
	mov.u32 	%r8, %ntid.x;
	mov.u32 	%r9, %tid.x;
	mad.lo.s32 	%r1, %r7, %r8, %r9;
	setp.ge.s32 	%p1, %r1, %r6;
	@%p1 bra 	$L__BB3_5;
	cvta.to.global.u64 	%rd9, %rd6;
	cvta.to.global.u64 	%rd10, %rd7;
	cvta.to.global.u64 	%rd11, %rd8;
	cvta.to.global.u64 	%rd12, %rd5;
	shl.b32 	%r10, %r1, 1;
	mul.wide.s32 	%rd13, %r10, 4;
	add.s64 	%rd1, %rd11, %rd13;
	mov.b32 	%r11, 0;
	st.global.u32 	[%rd1], %r11;
	st.global.u32 	[%rd1+4], %r11;
	add.s64 	%rd2, %rd9, %rd13;
	ld.global.u32 	%r2, [%rd2];
	add.s64 	%rd3, %rd10, %rd13;
	setp.lt.s32 	%p2, %r2, %r4;
	setp.ge.s32 	%p3, %r2, %r5;
	add.s64 	%rd4, %rd12, %rd13;
	mov.f32 	%f210, 0f00000000;
	or.pred  	%p4, %p2, %p3;
	mov.f32 	%f211, %f210;
	@%p4 bra 	$L__BB3_3;
	ld.global.f32 	%f6, [%rd3];
	mul.wide.s32 	%rd14, %r2, 32;
	mov.u64 	%rd15, d_W_GATE_PROJ_EXP;
	add.s64 	%rd16, %rd15, %rd14;
	mov.u64 	%rd17, d_W_UP_PROJ_EXP;
	add.s64 	%rd18, %rd17, %rd14;
	ld.const.f32 	%f7, [%rd16];
	ld.global.f32 	%f8, [%rd4];
	fma.rn.f32 	%f9, %f7, %f8, 0f00000000;
	ld.const.f32 	%f10, [%rd18];
	fma.rn.f32 	%f11, %f8, %f10, 0f00000000;
	ld.const.f32 	%f12, [%rd16+4];
	ld.global.f32 	%f13, [%rd4+4];
	fma.rn.f32 	%f14, %f12, %f13, %f9;
	ld.const.f32 	%f15, [%rd18+4];
	fma.rn.f32 	%f16, %f13, %f15, %f11;
	fma.rn.f32 	%f17, %f14, 0fBBBB989D, 0f3F000000;
	cvt.sat.f32.f32 	%f18, %f17;
	mov.f32 	%f19, 0f4B400001;
	mov.f32 	%f20, 0f437C0000;
	fma.rm.f32 	%f21, %f18, %f20, %f19;
	add.f32 	%f22, %f21, 0fCB40007F;
	neg.f32 	%f23, %f22;
	fma.rn.f32 	%f24, %f14, 0fBFB8AA3B, %f23;
	fma.rn.f32 	%f25, %f14, 0fB2A57060, %f24;
	mov.b32 	%r12, %f21;
	shl.b32 	%r13, %r12, 23;
	mov.b32 	%f26, %r13;
	ex2.approx.ftz.f32 	%f27, %f25;
	fma.rn.f32 	%f28, %f27, %f26, 0f3F800000;
	div.rn.f32 	%f29, %f14, %f28;
	mul.f32 	%f30, %f16, %f29;
	ld.const.f32 	%f31, [%rd16+8];
	fma.rn.f32 	%f32, %f31, %f8, 0f00000000;
	ld.const.f32 	%f33, [%rd18+8];
	fma.rn.f32 	%f34, %f8, %f33, 0f00000000;
	ld.const.f32 	%f35, [%rd16+12];
	fma.rn.f32 	%f36, %f35, %f13, %f32;
	ld.const.f32 	%f37, [%rd18+12];
	fma.rn.f32 	%f38, %f13, %f37, %f34;
	fma.rn.f32 	%f39, %f36, 0fBBBB989D, 0f3F000000;
	cvt.sat.f32.f32 	%f40, %f39;
	fma.rm.f32 	%f41, %f40, %f20, %f19;
	add.f32 	%f42, %f41, 0fCB40007F;
	neg.f32 	%f43, %f42;
	fma.rn.f32 	%f44, %f36, 0fBFB8AA3B, %f43;
	fma.rn.f32 	%f45, %f36, 0fB2A57060, %f44;
	mov.b32 	%r14, %f41;
	shl.b32 	%r15, %r14, 23;
	mov.b32 	%f46, %r15;
	ex2.approx.ftz.f32 	%f47, %f45;
	fma.rn.f32 	%f48, %f47, %f46, 0f3F800000;
	div.rn.f32 	%f49, %f36, %f48;
	mul.f32 	%f50, %f38, %f49;
	ld.const.f32 	%f51, [%rd16+16];
	fma.rn.f32 	%f52, %f51, %f8, 0f00000000;
	ld.const.f32 	%f53, [%rd18+16];
	fma.rn.f32 	%f54, %f8, %f53, 0f00000000;
	ld.const.f32 	%f55, [%rd16+20];
	fma.rn.f32 	%f56, %f55, %f13, %f52;
	ld.const.f32 	%f57, [%rd18+20];
	fma.rn.f32 	%f58, %f13, %f57, %f54;
	fma.rn.f32 	%f59, %f56, 0fBBBB989D, 0f3F000000;
	cvt.sat.f32.f32 	%f60, %f59;
	fma.rm.f32 	%f61, %f60, %f20, %f19;
	add.f32 	%f62, %f61, 0fCB40007F;
	neg.f32 	%f63, %f62;
	fma.rn.f32 	%f64, %f56, 0fBFB8AA3B, %f63;
	fma.rn.f32 	%f65, %f56, 0fB2A57060, %f64;
	mov.b32 	%r16, %f61;
	shl.b32 	%r17, %r16, 23;
	mov.b32 	%f66, %r17;
	ex2.approx.ftz.f32 	%f67, %f65;
	fma.rn.f32 	%f68, %f67, %f66, 0f3F800000;
	div.rn.f32 	%f69, %f56, %f68;
	mul.f32 	%f70, %f58, %f69;
	ld.const.f32 	%f71, [%rd16+24];
	fma.rn.f32 	%f72, %f71, %f8, 0f00000000;
	ld.const.f32 	%f73, [%rd18+24];
	fma.rn.f32 	%f74, %f8, %f73, 0f00000000;
	ld.const.f32 	%f75, [%rd16+28];
	fma.rn.f32 	%f76, %f75, %f13, %f72;
	ld.const.f32 	%f77, [%rd18+28];
	fma.rn.f32 	%f78, %f13, %f77, %f74;
	fma.rn.f32 	%f79, %f76, 0fBBBB989D, 0f3F000000;
	cvt.sat.f32.f32 	%f80, %f79;
	fma.rm.f32 	%f81, %f80, %f20, %f19;
	add.f32 	%f82, %f81, 0fCB40007F;
	neg.f32 	%f83, %f82;
	fma.rn.f32 	%f84, %f76, 0fBFB8AA3B, %f83;
	fma.rn.f32 	%f85, %f76, 0fB2A57060, %f84;
	mov.b32 	%r18, %f81;
	shl.b32 	%r19, %r18, 23;
	mov.b32 	%f86, %r19;
	ex2.approx.ftz.f32 	%f87, %f85;
	fma.rn.f32 	%f88, %f87, %f86, 0f3F800000;
	div.rn.f32 	%f89, %f76, %f88;
	mul.f32 	%f90, %f78, %f89;
	mov.u64 	%rd19, d_W_DOWN_PROJ_EXP;
	add.s64 	%rd20, %rd19, %rd14;
	ld.const.f32 	%f91, [%rd20];
	fma.rn.f32 	%f92, %f91, %f30, 0f00000000;
	ld.const.f32 	%f93, [%rd20+4];
	fma.rn.f32 	%f94, %f93, %f50, %f92;
	ld.const.f32 	%f95, [%rd20+8];
	fma.rn.f32 	%f96, %f95, %f70, %f94;
	ld.const.f32 	%f97, [%rd20+12];
	fma.rn.f32 	%f98, %f97, %f90, %f96;
	ld.const.f32 	%f99, [%rd20+16];
	fma.rn.f32 	%f100, %f99, %f30, 0f00000000;
	ld.const.f32 	%f101, [%rd20+20];
	fma.rn.f32 	%f102, %f101, %f50, %f100;
	ld.const.f32 	%f103, [%rd20+24];
	fma.rn.f32 	%f104, %f103, %f70, %f102;
	ld.const.f32 	%f105, [%rd20+28];
	fma.rn.f32 	%f106, %f105, %f90, %f104;
	fma.rn.f32 	%f211, %f6, %f98, 0f00000000;
	st.global.f32 	[%rd1], %f211;
	fma.rn.f32 	%f210, %f6, %f106, 0f00000000;
	st.global.f32 	[%rd1+4], %f210;
$L__BB3_3:
	ld.global.u32 	%r3, [%rd2+4];
	setp.lt.s32 	%p5, %r3, %r4;
	setp.ge.s32 	%p6, %r3, %r5;
	or.pred  	%p7, %p5, %p6;
	@%p7 bra 	$L__BB3_5;
	ld.global.f32 	%f107, [%rd3+4];
	mul.wide.s32 	%rd21, %r3, 32;
	mov.u64 	%rd22, d_W_GATE_PROJ_EXP;
	add.s64 	%rd23, %rd22, %rd21;
	mov.u64 	%rd24, d_W_UP_PROJ_EXP;
	add.s64 	%rd25, %rd24, %rd21;
	ld.const.f32 	%f108, [%rd23];
	ld.global.f32 	%f109, [%rd4];
	fma.rn.f32 	%f110, %f108, %f109, 0f00000000;
	ld.const.f32 	%f111, [%rd25];
	fma.rn.f32 	%f112, %f109, %f111, 0f00000000;
	ld.const.f32 	%f113, [%rd23+4];
	ld.global.f32 	%f114, [%rd4+4];
	fma.rn.f32 	%f115, %f113, %f114, %f110;
	ld.const.f32 	%f116, [%rd25+4];
	fma.rn.f32 	%f117, %f114, %f116, %f112;
	fma.rn.f32 	%f118, %f115, 0fBBBB989D, 0f3F000000;
	cvt.sat.f32.f32 	%f119, %f118;
	mov.f32 	%f120, 0f4B400001;
	mov.f32 	%f121, 0f437C0000;
	fma.rm.f32 	%f122, %f119, %f121, %f120;
	add.f32 	%f123, %f122, 0fCB40007F;
	neg.f32 	%f124, %f123;
	fma.rn.f32 	%f125, %f115, 0fBFB8AA3B, %f124;
	fma.rn.f32 	%f126, %f115, 0fB2A57060, %f125;
	mov.b32 	%r20, %f122;
	shl.b32 	%r21, %r20, 23;
	mov.b32 	%f127, %r21;
	ex2.approx.ftz.f32 	%f128, %f126;
	fma.rn.f32 	%f129, %f128, %f127, 0f3F800000;
	div.rn.f32 	%f130, %f115, %f129;
	mul.f32 	%f131, %f117, %f130;
	ld.const.f32 	%f132, [%rd23+8];
	fma.rn.f32 	%f133, %f132, %f109, 0f00000000;
	ld.const.f32 	%f134, [%rd25+8];
	fma.rn.f32 	%f135, %f109, %f134, 0f00000000;
	ld.const.f32 	%f136, [%rd23+12];
	fma.rn.f32 	%f137, %f136, %f114, %f133;
	ld.const.f32 	%f138, [%rd25+12];
	fma.rn.f32 	%f139, %f114, %f138, %f135;
	fma.rn.f32 	%f140, %f137, 0fBBBB989D, 0f3F000000;
	cvt.sat.f32.f32 	%f141, %f140;
	fma.rm.f32 	%f142, %f141, %f121, %f120;
	add.f32 	%f143, %f142, 0fCB40007F;
	neg.f32 	%f144, %f143;
	fma.rn.f32 	%f145, %f137, 0fBFB8AA3B, %f144;
	fma.rn.f32 	%f146, %f137, 0fB2A57060, %f145;
	mov.b32 	%r22, %f142;
	shl.b32 	%r23, %r22, 23;
	mov.b32 	%f147, %r23;
	ex2.approx.ftz.f32 	%f148, %f146;
	fma.rn.f32 	%f149, %f148, %f147, 0f3F800000;
	div.rn.f32 	%f150, %f137, %f149;
	mul.f32 	%f151, %f139, %f150;
	ld.const.f32 	%f152, [%rd23+16];
	fma.rn.f32 	%f153, %f152, %f109, 0f00000000;
	ld.const.f32 	%f154, [%rd25+16];
	fma.rn.f32 	%f155, %f109, %f154, 0f00000000;
	ld.const.f32 	%f156, [%rd23+20];
	fma.rn.f32 	%f157, %f156, %f114, %f153;
	ld.const.f32 	%f158, [%rd25+20];
	fma.rn.f32 	%f159, %f114, %f158, %f155;
	fma.rn.f32 	%f160, %f157, 0fBBBB989D, 0f3F000000;
	cvt.sat.f32.f32 	%f161, %f160;
	fma.rm.f32 	%f162, %f161, %f121, %f120;
	add.f32 	%f163, %f162, 0fCB40007F;
	neg.f32 	%f164, %f163;
	fma.rn.f32 	%f165, %f157, 0fBFB8AA3B, %f164;
	fma.rn.f32 	%f166, %f157, 0fB2A57060, %f165;
	mov.b32 	%r24, %f162;
	shl.b32 	%r25, %r24, 23;
	mov.b32 	%f167, %r25;
	ex2.approx.ftz.f32 	%f168, %f166;
	fma.rn.f32 	%f169, %f168, %f167, 0f3F800000;
	div.rn.f32 	%f170, %f157, %f169;
	mul.f32 	%f171, %f159, %f170;
	ld.const.f32 	%f172, [%rd23+24];
	fma.rn.f32 	%f173, %f172, %f109, 0f00000000;
	ld.const.f32 	%f174, [%rd25+24];
	fma.rn.f32 	%f175, %f109, %f174, 0f00000000;
	ld.const.f32 	%f176, [%rd23+28];
	fma.rn.f32 	%f177, %f176, %f114, %f173;
	ld.const.f32 	%f178, [%rd25+28];
	fma.rn.f32 	%f179, %f114, %f178, %f175;
	fma.rn.f32 	%f180, %f177, 0fBBBB989D, 0f3F000000;
	cvt.sat.f32.f32 	%f181, %f180;
	fma.rm.f32 	%f182, %f181, %f121, %f120;
	add.f32 	%f183, %f182, 0fCB40007F;
	neg.f32 	%f184, %f183;
	fma.rn.f32 	%f185, %f177, 0fBFB8AA3B, %f184;
	fma.rn.f32 	%f186, %f177, 0fB2A57060, %f185;
	mov.b32 	%r26, %f182;
	shl.b32 	%r27, %r26, 23;
	mov.b32 	%f187, %r27;
	ex2.approx.ftz.f32 	%f188, %f186;
	fma.rn.f32 	%f189, %f188, %f187, 0f3F800000;
	div.rn.f32 	%f190, %f177, %f189;
	mul.f32 	%f191, %f179, %f190;
	mov.u64 	%rd26, d_W_DOWN_PROJ_EXP;
	add.s64 	%rd27, %rd26, %rd21;
	ld.const.f32 	%f192, [%rd27];
	fma.rn.f32 	%f193, %f192, %f131, 0f00000000;
	ld.const.f32 	%f194, [%rd27+4];
	fma.rn.f32 	%f195, %f194, %f151, %f193;
	ld.const.f32 	%f196, [%rd27+8];
	fma.rn.f32 	%f197, %f196, %f171, %f195;
	ld.const.f32 	%f198, [%rd27+12];
	fma.rn.f32 	%f199, %f198, %f191, %f197;
	ld.const.f32 	%f200, [%rd27+16];
	fma.rn.f32 	%f201, %f200, %f131, 0f00000000;
	ld.const.f32 	%f202, [%rd27+20];
	fma.rn.f32 	%f203, %f202, %f151, %f201;
	ld.const.f32 	%f204, [%rd27+24];
	fma.rn.f32 	%f205, %f204, %f171, %f203;
	ld.const.f32 	%f206, [%rd27+28];
	fma.rn.f32 	%f207, %f206, %f191, %f205;
	fma.rn.f32 	%f208, %f107, %f199, %f211;
	st.global.f32 	[%rd1], %f208;
	fma.rn.f32 	%f209, %f107, %f207, %f210;
	st.global.f32 	[%rd1+4], %f209;
$L__BB3_5:
	ret;

}
	// .globl	_Z24dispatched_expert_kernelPKfS0_PKiS2_Pfii
.visible .entry _Z24dispatched_expert_kernelPKfS0_PKiS2_Pfii(
	.param .u64 .ptr .align 1 _Z24dispatched_expert_kernelPKfS0_PKiS2_Pfii_param_0,
	.param .u64 .ptr .align 1 _Z24dispatched_expert_kernelPKfS0_PKiS2_Pfii_param_1,
	.param .u64 .ptr .align 1 _Z24dispatched_expert_kernelPKfS0_PKiS2_Pfii_param_2,
	.param .u64 .ptr .align 1 _Z24dispatched_expert_kernelPKfS0_PKiS2_Pfii_param_3,
	.param .u64 .ptr .align 1 _Z24dispatched_expert_kernelPKfS0_PKiS2_Pfii_param_4,
	.param .u32 _Z24dispatched_expert_kernelPKfS0_PKiS2_Pfii_param_5,
	.param .u32 _Z24dispatched_expert_kernelPKfS0_PKiS2_Pfii_param_6
)
{
	.reg .pred 	%p<5>;
	.reg .b32 	%r<19>;
	.reg .b32 	%f<106>;
	.reg .b64 	%rd<27>;

	ld.param.u64 	%rd1, [_Z24dispatched_expert_kernelPKfS0_PKiS2_Pfii_param_0];
	ld.param.u64 	%rd2, [_Z24dispatched_expert_kernelPKfS0_PKiS2_Pfii_param_1];
	ld.param.u64 	%rd3, [_Z24dispatched_expert_kernelPKfS0_PKiS2_Pfii_param_2];
	ld.param.u64 	%rd4, [_Z24dispatched_expert_kernelPKfS0_PKiS2_Pfii_param_3];
	ld.param.u64 	%rd5, [_Z24dispatched_expert_kernelPKfS0_PKiS2_Pfii_param_4];
	ld.param.u32 	%r4, [_Z24dispatched_expert_kernelPKfS0_PKiS2_Pfii_param_5];
	ld.param.u32 	%r3, [_Z24dispatched_expert_kernelPKfS0_PKiS2_Pfii_param_6];
	mov.u32 	%r5, %ctaid.x;
	mov.u32 	%r6, %ntid.x;
	mov.u32 	%r7, %tid.x;
	mad.lo.s32 	%r1, %r5, %r6, %r7;
	setp.ge.s32 	%p1, %r1, %r4;
	@%p1 bra 	$L__BB4_3;
	cvta.to.global.u64 	%rd6, %rd3;
	mul.wide.s32 	%rd7, %r1, 4;
	add.s64 	%rd8, %rd6, %rd7;
	ld.global.u32 	%r2, [%rd8];
	setp.lt.s32 	%p2, %r2, 0;
	setp.ge.s32 	%p3, %r2, %r3;
	or.pred  	%p4, %p2, %p3;
	@%p4 bra 	$L__BB4_3;
	cvta.to.global.u64 	%rd9, %rd4;
	add.s64 	%rd11, %rd9, %rd7;
	ld.global.u32 	%r8, [%rd11];
	cvta.to.global.u64 	%rd12, %rd2;
	add.s64 	%rd13, %rd12, %rd7;
	ld.global.f32 	%f1, [%rd13];
	shl.b32 	%r9, %r1, 1;
	mul.wide.s32 	%rd14, %r8, 32;
	mov.u64 	%rd15, d_W_GATE_PROJ_EXP;
	add.s64 	%rd16, %rd15, %rd14;
	mov.u64 	%rd17, d_W_UP_PROJ_EXP;
	add.s64 	%rd18, %rd17, %rd14;
	ld.const.f32 	%f2, [%rd16];
	cvta.to.global.u64 	%rd19, %rd1;
	mul.wide.s32 	%rd20, %r9, 4;
	add.s64 	%rd21, %rd19, %rd20;
	ld.global.f32 	%f3, [%rd21];
	fma.rn.f32 	%f4, %f2, %f3, 0f00000000;
	ld.const.f32 	%f5, [%rd18];
	fma.rn.f32 	%f6, %f3, %f5, 0f00000000;
	ld.const.f32 	%f7, [%rd16+4];
	ld.global.f32 	%f8, [%rd21+4];
	fma.rn.f32 	%f9, %f7, %f8, %f4;
	ld.const.f32 	%f10, [%rd18+4];
	fma.rn.f32 	%f11, %f8, %f10, %f6;
	fma.rn.f32 	%f12, %f9, 0fBBBB989D, 0f3F000000;
	cvt.sat.f32.f32 	%f13, %f12;
	mov.f32 	%f14, 0f4B400001;
	mov.f32 	%f15, 0f437C0000;
	fma.rm.f32 	%f16, %f13, %f15, %f14;
	add.f32 	%f17, %f16, 0fCB40007F;
	neg.f32 	%f18, %f17;
	fma.rn.f32 	%f19, %f9, 0fBFB8AA3B, %f18;
	fma.rn.f32 	%f20, %f9, 0fB2A57060, %f19;
	mov.b32 	%r10, %f16;
	shl.b32 	%r11, %r10, 23;
	mov.b32 	%f21, %r11;
	ex2.approx.ftz.f32 	%f22, %f20;
	fma.rn.f32 	%f23, %f22, %f21, 0f3F800000;
	div.rn.f32 	%f24, %f9, %f23;
	mul.f32 	%f25, %f11, %f24;
	ld.const.f32 	%f26, [%rd16+8];
	fma.rn.f32 	%f27, %f26, %f3, 0f00000000;
	ld.const.f32 	%f28, [%rd18+8];
	fma.rn.f32 	%f29, %f3, %f28, 0f00000000;
	ld.const.f32 	%f30, [%rd16+12];
	fma.rn.f32 	%f31, %f30, %f8, %f27;
	ld.const.f32 	%f32, [%rd18+12];
	fma.rn.f32 	%f33, %f8, %f32, %f29;
	fma.rn.f32 	%f34, %f31, 0fBBBB989D, 0f3F000000;
	cvt.sat.f32.f32 	%f35, %f34;
	fma.rm.f32 	%f36, %f35, %f15, %f14;
	add.f32 	%f37, %f36, 0fCB40007F;
	neg.f32 	%f38, %f37;
	fma.rn.f32 	%f39, %f31, 0fBFB8AA3B, %f38;
	fma.rn.f32 	%f40, %f31, 0fB2A57060, %f39;
	mov.b32 	%r12, %f36;
	shl.b32 	%r13, %r12, 23;
	mov.b32 	%f41, %r13;
	ex2.approx.ftz.f32 	%f42, %f40;
	fma.rn.f32 	%f43, %f42, %f41, 0f3F800000;
	div.rn.f32 	%f44, %f31, %f43;
	mul.f32 	%f45, %f33, %f44;
	ld.const.f32 	%f46, [%rd16+16];
	fma.rn.f32 	%f47, %f46, %f3, 0f00000000;
	ld.const.f32 	%f48, [%rd18+16];
	fma.rn.f32 	%f49, %f3, %f48, 0f00000000;
	ld.const.f32 	%f50, [%rd16+20];
	fma.rn.f32 	%f51, %f50, %f8, %f47;
	ld.const.f32 	%f52, [%rd18+20];
	fma.rn.f32 	%f53, %f8, %f52, %f49;
	fma.rn.f32 	%f54, %f51, 0fBBBB989D, 0f3F000000;
	cvt.sat.f32.f32 	%f55, %f54;
	fma.rm.f32 	%f56, %f55, %f15, %f14;
	add.f32 	%f57, %f56, 0fCB40007F;
	neg.f32 	%f58, %f57;
	fma.rn.f32 	%f59, %f51, 0fBFB8AA3B, %f58;
	fma.rn.f32 	%f60, %f51, 0fB2A57060, %f59;
	mov.b32 	%r14, %f56;
	shl.b32 	%r15, %r14, 23;
	mov.b32 	%f61, %r15;
	ex2.approx.ftz.f32 	%f62, %f60;
	fma.rn.f32 	%f63, %f62, %f61, 0f3F800000;
	div.rn.f32 	%f64, %f51, %f63;
	mul.f32 	%f65, %f53, %f64;
	ld.const.f32 	%f66, [%rd16+24];
	fma.rn.f32 	%f67, %f66, %f3, 0f00000000;
	ld.const.f32 	%f68, [%rd18+24];
	fma.rn.f32 	%f69, %f3, %f68, 0f00000000;
	ld.const.f32 	%f70, [%rd16+28];
	fma.rn.f32 	%f71, %f70, %f8, %f67;
	ld.const.f32 	%f72, [%rd18+28];
	fma.rn.f32 	%f73, %f8, %f72, %f69;
	fma.rn.f32 	%f74, %f71, 0fBBBB989D, 0f3F000000;
	cvt.sat.f32.f32 	%f75, %f74;
	fma.rm.f32 	%f76, %f75, %f15, %f14;
	add.f32 	%f77, %f76, 0fCB40007F;
	neg.f32 	%f78, %f77;
	fma.rn.f32 	%f79, %f71, 0fBFB8AA3B, %f78;
	fma.rn.f32 	%f80, %f71, 0fB2A57060, %f79;
	mov.b32 	%r16, %f76;
	shl.b32 	%r17, %r16, 23;
	mov.b32 	%f81, %r17;
	ex2.approx.ftz.f32 	%f82, %f80;
	fma.rn.f32 	%f83, %f82, %f81, 0f3F800000;
	div.rn.f32 	%f84, %f71, %f83;
	mul.f32 	%f85, %f73, %f84;
	mov.u64 	%rd22, d_W_DOWN_PROJ_EXP;
	add.s64 	%rd23, %rd22, %rd14;
	ld.const.f32 	%f86, [%rd23];
	fma.rn.f32 	%f87, %f86, %f25, 0f00000000;
	ld.const.f32 	%f88, [%rd23+4];
	fma.rn.f32 	%f89, %f88, %f45, %f87;
	ld.const.f32 	%f90, [%rd23+8];
	fma.rn.f32 	%f91, %f90, %f65, %f89;
	ld.const.f32 	%f92, [%rd23+12];
	fma.rn.f32 	%f93, %f92, %f85, %f91;
	ld.const.f32 	%f94, [%rd23+16];
	fma.rn.f32 	%f95, %f94, %f25, 0f00000000;
	ld.const.f32 	%f96, [%rd23+20];
	fma.rn.f32 	%f97, %f96, %f45, %f95;
	ld.const.f32 	%f98, [%rd23+24];
	fma.rn.f32 	%f99, %f98, %f65, %f97;
	ld.const.f32 	%f100, [%rd23+28];
	fma.rn.f32 	%f101, %f100, %f85, %f99;
	shl.b32 	%r18, %r2, 1;
	cvta.to.global.u64 	%rd24, %rd5;
	mul.wide.u32 	%rd25, %r18, 4;
	add.s64 	%rd26, %rd24, %rd25;
	mul.f32 	%f102, %f1, %f93;
	atom.global.add.f32 	%f103, [%rd26], %f102;
	mul.f32 	%f104, %f1, %f101;
	atom.global.add.f32 	%f105, [%rd26+4], %f104;
$L__BB4_3:
	ret;

}
	// .globl	_Z20shared_expert_kernelPKfPfi
.visible .entry _Z20shared_expert_kernelPKfPfi(
	.param .u64 .ptr .align 1 _Z20shared_expert_kernelPKfPfi_param_0,
	.param .u64 .ptr .align 1 _Z20shared_expert_kernelPKfPfi_param_1,
	.param .u32 _Z20shared_expert_kernelPKfPfi_param_2
)
{
	.reg .pred 	%p<2>;
	.reg .b32 	%r<15>;
	.reg .b32 	%f<101>;
	.reg .b64 	%rd<8>;

	ld.param.u64 	%rd1, [_Z20shared_expert_kernelPKfPfi_param_0];
	ld.param.u64 	%rd2, [_Z20shared_expert_kernelPKfPfi_param_1];
	ld.param.u32 	%r2, [_Z20shared_expert_kernelPKfPfi_param_2];
	mov.u32 	%r3, %ctaid.x;
	mov.u32 	%r4, %ntid.x;
	mov.u32 	%r5, %tid.x;
	mad.lo.s32 	%r1, %r3, %r4, %r5;
	setp.ge.s32 	%p1, %r1, %r2;
	@%p1 bra 	$L__BB5_2;
	cvta.to.global.u64 	%rd3, %rd2;
	cvta.to.global.u64 	%rd4, %rd1;
	shl.b32 	%r6, %r1, 1;
	ld.const.f32 	%f1, [d_W_GATE_PROJ];
	mul.wide.s32 	%rd5, %r6, 4;
	add.s64 	%rd6, %rd4, %rd5;
	ld.global.f32 	%f2, [%rd6];
	fma.rn.f32 	%f3, %f1, %f2, 0f00000000;
	ld.const.f32 	%f4, [d_W_UP_PROJ];
	fma.rn.f32 	%f5, %f2, %f4, 0f00000000;
	ld.const.f32 	%f6, [d_W_GATE_PROJ+4];
	ld.global.f32 	%f7, [%rd6+4];
	fma.rn.f32 	%f8, %f6, %f7, %f3;
	ld.const.f32 	%f9, [d_W_UP_PROJ+4];
	fma.rn.f32 	%f10, %f7, %f9, %f5;
	fma.rn.f32 	%f11, %f8, 0fBBBB989D, 0f3F000000;
	cvt.sat.f32.f32 	%f12, %f11;
	mov.f32 	%f13, 0f4B400001;
	mov.f32 	%f14, 0f437C0000;
	fma.rm.f32 	%f15, %f12, %f14, %f13;
	add.f32 	%f16, %f15, 0fCB40007F;
	neg.f32 	%f17, %f16;
	fma.rn.f32 	%f18, %f8, 0fBFB8AA3B, %f17;
	fma.rn.f32 	%f19, %f8, 0fB2A57060, %f18;
	mov.b32 	%r7, %f15;
	shl.b32 	%r8, %r7, 23;
	mov.b32 	%f20, %r8;
	ex2.approx.ftz.f32 	%f21, %f19;
	fma.rn.f32 	%f22, %f21, %f20, 0f3F800000;
	div.rn.f32 	%f23, %f8, %f22;
	mul.f32 	%f24, %f10, %f23;
	ld.const.f32 	%f25, [d_W_GATE_PROJ+8];
	fma.rn.f32 	%f26, %f25, %f2, 0f00000000;
	ld.const.f32 	%f27, [d_W_UP_PROJ+8];
	fma.rn.f32 	%f28, %f2, %f27, 0f00000000;
	ld.const.f32 	%f29, [d_W_GATE_PROJ+12];
	fma.rn.f32 	%f30, %f29, %f7, %f26;
	ld.const.f32 	%f31, [d_W_UP_PROJ+12];
	fma.rn.f32 	%f32, %f7, %f31, %f28;
	fma.rn.f32 	%f33, %f30, 0fBBBB989D, 0f3F000000;
	cvt.sat.f32.f32 	%f34, %f33;
	fma.rm.f32 	%f35, %f34, %f14, %f13;
	add.f32 	%f36, %f35, 0fCB40007F;
	neg.f32 	%f37, %f36;
	fma.rn.f32 	%f38, %f30, 0fBFB8AA3B, %f37;
	fma.rn.f32 	%f39, %f30, 0fB2A57060, %f38;
	mov.b32 	%r9, %f35;
	shl.b32 	%r10, %r9, 23;
	mov.b32 	%f40, %r10;
	ex2.approx.ftz.f32 	%f41, %f39;
	fma.rn.f32 	%f42, %f41, %f40, 0f3F800000;
	div.rn.f32 	%f43, %f30, %f42;
	mul.f32 	%f44, %f32, %f43;
	ld.const.f32 	%f45, [d_W_GATE_PROJ+16];
	fma.rn.f32 	%f46, %f45, %f2, 0f00000000;
	ld.const.f32 	%f47, [d_W_UP_PROJ+16];
	fma.rn.f32 	%f48, %f2, %f47, 0f00000000;
	ld.const.f32 	%f49, [d_W_GATE_PROJ+20];
	fma.rn.f32 	%f50, %f49, %f7, %f46;
	ld.const.f32 	%f51, [d_W_UP_PROJ+20];
	fma.rn.f32 	%f52, %f7, %f51, %f48;
	fma.rn.f32 	%f53, %f50, 0fBBBB989D, 0f3F000000;
	cvt.sat.f32.f32 	%f54, %f53;
	fma.rm.f32 	%f55, %f54, %f14, %f13;
	add.f32 	%f56, %f55, 0fCB40007F;
	neg.f32 	%f57, %f56;
	fma.rn.f32 	%f58, %f50, 0fBFB8AA3B, %f57;
	fma.rn.f32 	%f59, %f50, 0fB2A57060, %f58;
	mov.b32 	%r11, %f55;
	shl.b32 	%r12, %r11, 23;
	mov.b32 	%f60, %r12;
	ex2.approx.ftz.f32 	%f61, %f59;
	fma.rn.f32 	%f62, %f61, %f60, 0f3F800000;
	div.rn.f32 	%f63, %f50, %f62;
	mul.f32 	%f64, %f52, %f63;
	ld.const.f32 	%f65, [d_W_GATE_PROJ+24];
	fma.rn.f32 	%f66, %f65, %f2, 0f00000000;
	ld.const.f32 	%f67, [d_W_UP_PROJ+24];
	fma.rn.f32 	%f68, %f2, %f67, 0f00000000;
	ld.const.f32 	%f69, [d_W_GATE_PROJ+28];
	fma.rn.f32 	%f70, %f69, %f7, %f66;
	ld.const.f32 	%f71, [d_W_UP_PROJ+28];
	fma.rn.f32 	%f72, %f7, %f71, %f68;
	fma.rn.f32 	%f73, %f70, 0fBBBB989D, 0f3F000000;
	cvt.sat.f32.f32 	%f74, %f73;
	fma.rm.f32 	%f75, %f74, %f14, %f13;
	add.f32 	%f76, %f75, 0fCB40007F;
	neg.f32 	%f77, %f76;
	fma.rn.f32 	%f78, %f70, 0fBFB8AA3B, %f77;
	fma.rn.f32 	%f79, %f70, 0fB2A57060, %f78;
	mov.b32 	%r13, %f75;
	shl.b32 	%r14, %r13, 23;
	mov.b32 	%f80, %r14;
	ex2.approx.ftz.f32 	%f81, %f79;
	fma.rn.f32 	%f82, %f81, %f80, 0f3F800000;
	div.rn.f32 	%f83, %f70, %f82;
	mul.f32 	%f84, %f72, %f83;
	ld.const.f32 	%f85, [d_W_DOWN_PROJ];
	fma.rn.f32 	%f86, %f85, %f24, 0f00000000;
	ld.const.f32 	%f87, [d_W_DOWN_PROJ+4];
	fma.rn.f32 	%f88, %f87, %f44, %f86;
	ld.const.f32 	%f89, [d_W_DOWN_PROJ+8];
	fma.rn.f32 	%f90, %f89, %f64, %f88;
	ld.const.f32 	%f91, [d_W_DOWN_PROJ+12];
	fma.rn.f32 	%f92, %f91, %f84, %f90;
	add.s64 	%rd7, %rd3, %rd5;
	st.global.f32 	[%rd7], %f92;
	ld.const.f32 	%f93, [d_W_DOWN_PROJ+16];
	fma.rn.f32 	%f94, %f93, %f24, 0f00000000;
	ld.const.f32 	%f95, [d_W_DOWN_PROJ+20];
	fma.rn.f32 	%f96, %f95, %f44, %f94;
	ld.const.f32 	%f97, [d_W_DOWN_PROJ+24];
	fma.rn.f32 	%f98, %f97, %f64, %f96;
	ld.const.f32 	%f99, [d_W_DOWN_PROJ+28];
	fma.rn.f32 	%f100, %f99, %f84, %f98;
	st.global.f32 	[%rd7+4], %f100;
$L__BB5_2:
	ret;

}
	// .globl	_Z14combine_kernelPKfS0_Pfi
.visible .entry _Z14combine_kernelPKfS0_Pfi(
	.param .u64 .ptr .align 1 _Z14combine_kernelPKfS0_Pfi_param_0,
	.param .u64 .ptr .align 1 _Z14combine_kernelPKfS0_Pfi_param_1,
	.param .u64 .ptr .align 1 _Z14combine_kernelPKfS0_Pfi_param_2,
	.param .u32 _Z14combine_kernelPKfS0_Pfi_param_3
)
{
	.reg .pred 	%p<2>;
	.reg .b32 	%r<7>;
	.reg .b32 	%f<7>;
	.reg .b64 	%rd<11>;

	ld.param.u64 	%rd1, [_Z14combine_kernelPKfS0_Pfi_param_0];
	ld.param.u64 	%rd2, [_Z14combine_kernelPKfS0_Pfi_param_1];
	ld.param.u64 	%rd3, [_Z14combine_kernelPKfS0_Pfi_param_2];
	ld.param.u32 	%r2, [_Z14combine_kernelPKfS0_Pfi_param_3];
	mov.u32 	%r3, %ctaid.x;
	mov.u32 	%r4, %ntid.x;
	mov.u32 	%r5, %tid.x;
	mad.lo.s32 	%r1, %r3, %r4, %r5;
	setp.ge.s32 	%p1, %r1, %r2;
	@%p1 bra 	$L__BB6_2;
	cvta.to.global.u64 	%rd4, %rd1;
	cvta.to.global.u64 	%rd5, %rd2;
	cvta.to.global.u64 	%rd6, %rd3;
	shl.b32 	%r6, %r1, 1;
	mul.wide.s32 	%rd7, %r6, 4;
	add.s64 	%rd8, %rd4, %rd7;
	ld.global.f32 	%f1, [%rd8];
	add.s64 	%rd9, %rd5, %rd7;
	ld.global.f32 	%f2, [%rd9];
	add.f32 	%f3, %f1, %f2;
	add.s64 	%rd10, %rd6, %rd7;
	st.global.f32 	[%rd10], %f3;
	ld.global.f32 	%f4, [%rd8+4];
	ld.global.f32 	%f5, [%rd9+4];
	add.f32 	%f6, %f4, %f5;
	st.global.f32 	[%rd10+4], %f6;
$L__BB6_2:
	ret;

}
	// .globl	_Z20reduce_alltoall_recvPKfPfii
.visible .entry _Z20reduce_alltoall_recvPKfPfii(
	.param .u64 .ptr .align 1 _Z20reduce_alltoall_recvPKfPfii_param_0,
	.param .u64 .ptr .align 1 _Z20reduce_alltoall_recvPKfPfii_param_1,
	.param .u32 _Z20reduce_alltoall_recvPKfPfii_param_2,
	.param .u32 _Z20reduce_alltoall_recvPKfPfii_param_3
)
{
	.reg .pred 	%p<11>;
	.reg .b32 	%r<38>;
	.reg .b32 	%f<83>;
	.reg .b64 	%rd<43>;

	ld.param.u64 	%rd3, [_Z20reduce_alltoall_recvPKfPfii_param_0];
	ld.param.u64 	%rd2, [_Z20reduce_alltoall_recvPKfPfii_param_1];
	ld.param.u32 	%r23, [_Z20reduce_alltoall_recvPKfPfii_param_2];
	ld.param.u32 	%r24, [_Z20reduce_alltoall_recvPKfPfii_param_3];
	cvta.to.global.u64 	%rd1, %rd3;
	mov.u32 	%r25, %ctaid.x;
	mov.u32 	%r26, %ntid.x;
	mov.u32 	%r27, %tid.x;
	mad.lo.s32 	%r1, %r25, %r26, %r27;
	setp.ge.s32 	%p1, %r1, %r23;
	@%p1 bra 	$L__BB7_15;
	setp.lt.s32 	%p2, %r24, 1;
	mov.f32 	%f82, 0f00000000;
	@%p2 bra 	$L__BB7_14;
	and.b32  	%r2, %r24, 15;
	setp.lt.u32 	%p3, %r24, 16;
	mov.f32 	%f82, 0f00000000;
	mov.b32 	%r34, 0;
	@%p3 bra 	$L__BB7_5;
	and.b32  	%r34, %r24, 2147483632;
	neg.s32 	%r32, %r34;
	shl.b32 	%r5, %r23, 4;
	mov.f32 	%f82, 0f00000000;
	mul.wide.s32 	%rd6, %r23, 4;
	mov.u32 	%r31, %r1;
$L__BB7_4:
	.pragma "nounroll";
	mul.wide.s32 	%rd4, %r31, 4;
	add.s64 	%rd5, %rd1, %rd4;
	ld.global.f32 	%f18, [%rd5];
	add.f32 	%f19, %f82, %f18;
	add.s64 	%rd7, %rd5, %rd6;
	ld.global.f32 	%f20, [%rd7];
	add.f32 	%f21, %f19, %f20;
	add.s64 	%rd8, %rd7, %rd6;
	ld.global.f32 	%f22, [%rd8];
	add.f32 	%f23, %f21, %f22;
	add.s64 	%rd9, %rd8, %rd6;
	ld.global.f32 	%f24, [%rd9];
	add.f32 	%f25, %f23, %f24;
	add.s64 	%rd10, %rd9, %rd6;
	ld.global.f32 	%f26, [%rd10];
	add.f32 	%f27, %f25, %f26;
	add.s64 	%rd11, %rd10, %rd6;
	ld.global.f32 	%f28, [%rd11];
	add.f32 	%f29, %f27, %f28;
	add.s64 	%rd12, %rd11, %rd6;
	ld.global.f32 	%f30, [%rd12];
	add.f32 	%f31, %f29, %f30;
	add.s64 	%rd13, %rd12, %rd6;
	ld.global.f32 	%f32, [%rd13];
	add.f32 	%f33, %f31, %f32;
	add.s64 	%rd14, %rd13, %rd6;
	ld.global.f32 	%f34, [%rd14];
	add.f32 	%f35, %f33, %f34;
	add.s64 	%rd15, %rd14, %rd6;
	ld.global.f32 	%f36, [%rd15];
	add.f32 	%f37, %f35, %f36;
	add.s64 	%rd16, %rd15, %rd6;
	ld.global.f32 	%f38, [%rd16];
	add.f32 	%f39, %f37, %f38;
	add.s64 	%rd17, %rd16, %rd6;
	ld.global.f32 	%f40, [%rd17];
	add.f32 	%f41, %f39, %f40;
	add.s64 	%rd18, %rd17, %rd6;
	ld.global.f32 	%f42, [%rd18];
	add.f32 	%f43, %f41, %f42;
	add.s64 	%rd19, %rd18, %rd6;
	ld.global.f32 	%f44, [%rd19];
	add.f32 	%f45, %f43, %f44;
	add.s64 	%rd20, %rd19, %rd6;
	ld.global.f32 	%f46, [%rd20];
	add.f32 	%f47, %f45, %f46;
	add.s64 	%rd21, %rd20, %rd6;
	ld.global.f32 	%f48, [%rd21];
	add.f32 	%f82, %f47, %f48;
	add.s32 	%r32, %r32, 16;
	add.s32 	%r31, %r31, %r5;
	setp.ne.s32 	%p4, %r32, 0;
	@%p4 bra 	$L__BB7_4;
$L__BB7_5:
	setp.eq.s32 	%p5, %r2, 0;
	@%p5 bra 	$L__BB7_14;
	and.b32  	%r11, %r24, 7;
	setp.lt.u32 	%p6, %r2, 8;
	@%p6 bra 	$L__BB7_8;
	mad.lo.s32 	%r29, %r34, %r23, %r1;
	mul.wide.s32 	%rd22, %r29, 4;
	add.s64 	%rd23, %rd1, %rd22;
	ld.global.f32 	%f50, [%rd23];
	add.f32 	%f51, %f82, %f50;
	mul.wide.s32 	%rd24, %r23, 4;
	add.s64 	%rd25, %rd23, %rd24;
	ld.global.f32 	%f52, [%rd25];
	add.f32 	%f53, %f51, %f52;
	add.s64 	%rd26, %rd25, %rd24;
	ld.global.f32 	%f54, [%rd26];
	add.f32 	%f55, %f53, %f54;
	add.s64 	%rd27, %rd26, %rd24;
	ld.global.f32 	%f56, [%rd27];
	add.f32 	%f57, %f55, %f56;
	add.s64 	%rd28, %rd27, %rd24;
	ld.global.f32 	%f58, [%rd28];
	add.f32 	%f59, %f57, %f58;
	add.s64 	%rd29, %rd28, %rd24;
	ld.global.f32 	%f60, [%rd29];
	add.f32 	%f61, %f59, %f60;
	add.s64 	%rd30, %rd29, %rd24;
	ld.global.f32 	%f62, [%rd30];
	add.f32 	%f63, %f61, %f62;
	add.s64 	%rd31, %rd30, %rd24;
	ld.global.f32 	%f64, [%rd31];
	add.f32 	%f82, %f63, %f64;
	add.s32 	%r34, %r34, 8;
$L__BB7_8:
	setp.eq.s32 	%p7, %r11, 0;
	@%p7 bra 	$L__BB7_14;
	and.b32  	%r14, %r24, 3;
	setp.lt.u32 	%p8, %r11, 4;
	@%p8 bra 	$L__BB7_11;
	mad.lo.s32 	%r30, %r34, %r23, %r1;
	mul.wide.s32 	%rd32, %r30, 4;
	add.s64 	%rd33, %rd1, %rd32;
	ld.global.f32 	%f66, [%rd33];
	add.f32 	%f67, %f82, %f66;
	mul.wide.s32 	%rd34, %r23, 4;
	add.s64 	%rd35, %rd33, %rd34;
	ld.global.f32 	%f68, [%rd35];
	add.f32 	%f69, %f67, %f68;
	add.s64 	%rd36, %rd35, %rd34;
	ld.global.f32 	%f70, [%rd36];
	add.f32 	%f71, %f69, %f70;
	add.s64 	%rd37, %rd36, %rd34;
	ld.global.f32 	%f72, [%rd37];
	add.f32 	%f82, %f71, %f72;
	add.s32 	%r34, %r34, 4;
$L__BB7_11:
	setp.eq.s32 	%p9, %r14, 0;
	@%p9 bra 	$L__BB7_14;
	mad.lo.s32 	%r37, %r34, %r23, %r1;
	neg.s32 	%r36, %r14;
$L__BB7_13:
	.pragma "nounroll";
	mul.wide.s32 	%rd38, %r37, 4;
	add.s64 	%rd39, %rd1, %rd38;
	ld.global.f32 	%f73, [%rd39];
	add.f32 	%f82, %f82, %f73;
	add.s32 	%r37, %r37, %r23;
	add.s32 	%r36, %r36, 1;
	setp.ne.s32 	%p10, %r36, 0;
	@%p10 bra 	$L__BB7_13;
$L__BB7_14:
	cvta.to.global.u64 	%rd40, %rd2;
	mul.wide.s32 	%rd41, %r1, 4;
	add.s64 	%rd42, %rd40, %rd41;
	st.global.f32 	[%rd42], %f82;
$L__BB7_15:
	ret;

}


// ===== COMPILED SASS (sm_100) =====

	.target	sm_100

	.elftype	@"ET_EXEC"


//--------------------- .note.nv.tkinfo           --------------------------
	.section	.note.nv.tkinfo,"",@"SHT_NOTE"
	.sectionflags	@"SHF_NOTE_NV_TKINFO"
	.tkinfo
        /*0018*/ 	.word	0x00000002
        /*0030*/ 	.string	""
        /*0030*/ 	.string	"ptxas"
        /*0030*/ 	.string	"Cuda compilation tools, release 13.0, V13.0.88"
        /*0030*/ 	.string	"Build cuda_13.0.r13.0/compiler.36424714_0"
        /*0030*/ 	.string	"-arch sm_100 -m 64 "



//--------------------- .note.nv.cuinfo           --------------------------
	.section	.note.nv.cuinfo,"",@"SHT_NOTE"
	.sectionflags	@"SHF_NOTE_NV_CUINFO"
        /*0018*/ 	.short	0x0002
        /*001a*/ 	.short	0x0064
        /*001c*/ 	.short	0x0082
	.zero		2


//--------------------- .nv.info                  --------------------------
	.section	.nv.info,"",@"SHT_CUDA_INFO"
	.align	4


	//----- nvinfo : EIATTR_REGCOUNT
	.align		4
        /*0000*/ 	.byte	0x04, 0x2f
        /*0002*/ 	.short	(.L_8 - .L_7)
	.align		4
.L_7:
        /*0004*/ 	.word	index@(_Z13router_kernelPKfPfi)
        /*0008*/ 	.word	0x0000000e


	//----- nvinfo : EIATTR_FRAME_SIZE
	.align		4
.L_8:
        /*000c*/ 	.byte	0x04, 0x11
        /*000e*/ 	.short	(.L_10 - .L_9)
	.align		4
.L_9:
        /*0010*/ 	.word	index@(_Z13router_kernelPKfPfi)
        /*0014*/ 	.word	0x00000000


	//----- nvinfo : EIATTR_REGCOUNT
	.align		4
.L_10:
        /*0018*/ 	.byte	0x04, 0x2f
        /*001a*/ 	.short	(.L_12 - .L_11)
	.align		4
.L_11:
        /*001c*/ 	.word	index@(_Z14softmax_kernelPKfPfi)
        /*0020*/ 	.word	0x00000020


	//----- nvinfo : EIATTR_FRAME_SIZE
	.align		4
.L_12:
        /*0024*/ 	.byte	0x04, 0x11
        /*0026*/ 	.short	(.L_14 - .L_13)
	.align		4
.L_13:
        /*0028*/ 	.word	index@($__internal_4_$__cuda_sm20_rcp_rn_f32_slowpath)
        /*002c*/ 	.word	0x00000000


	//----- nvinfo : EIATTR_FRAME_SIZE
	.align		4
.L_14:
        /*0030*/ 	.byte	0x04, 0x11
        /*0032*/ 	.short	(.L_16 - .L_15)
	.align		4
.L_15:
        /*0034*/ 	.word	index@(_Z14softmax_kernelPKfPfi)
        /*0038*/ 	.word	0x00000000


	//----- nvinfo : EIATTR_REGCOUNT
	.align		4
.L_16:
        /*003c*/ 	.byte	0x04, 0x2f
        /*003e*/ 	.short	(.L_18 - .L_17)
	.align		4
.L_17:
        /*0040*/ 	.word	index@(_Z11topk_kernelPKfPiPfi)
        /*0044*/ 	.word	0x0000001b


	//----- nvinfo : EIATTR_FRAME_SIZE
	.align		4
.L_18:
        /*0048*/ 	.byte	0x04, 0x11
        /*004a*/ 	.short	(.L_20 - .L_19)
	.align		4
.L_19:
        /*004c*/ 	.word	index@($__internal_3_$__cuda_sm20_rcp_rn_f32_slowpath)
        /*0050*/ 	.word	0x00000000


	//----- nvinfo : EIATTR_FRAME_SIZE
	.align		4
.L_20:
        /*0054*/ 	.byte	0x04, 0x11
        /*0056*/ 	.short	(.L_22 - .L_21)
	.align		4
.L_21:
        /*0058*/ 	.word	index@(_Z11topk_kernelPKfPiPfi)
        /*005c*/ 	.word	0x00000000


	//----- nvinfo : EIATTR_REGCOUNT
	.align		4
.L_22:
        /*0060*/ 	.byte	0x04, 0x2f
        /*0062*/ 	.short	(.L_24 - .L_23)
	.align		4
.L_23:
        /*0064*/ 	.word	index@(_Z13expert_kernelPKfPKiS0_Pfiii)
        /*0068*/ 	.word	0x0000001c


	//----- nvinfo : EIATTR_FRAME_SIZE
	.align		4
.L_24:
        /*006c*/ 	.byte	0x04, 0x11
        /*006e*/ 	.short	(.L_26 - .L_25)
	.align		4
.L_25:
        /*0070*/ 	.word	index@($__internal_2_$__cuda_sm3x_div_rn_noftz_f32_slowpath)
        /*0074*/ 	.word	0x00000000


	//----- nvinfo : EIATTR_FRAME_SIZE
	.align		4
.L_26:
        /*0078*/ 	.byte	0x04, 0x11
        /*007a*/ 	.short	(.L_28 - .L_27)
	.align		4
.L_27:
        /*007c*/ 	.word	index@(_Z13expert_kernelPKfPKiS0_Pfiii)
        /*0080*/ 	.word	0x00000000


	//----- nvinfo : EIATTR_REGCOUNT
	.align		4
.L_28:
        /*0084*/ 	.byte	0x04, 0x2f
        /*0086*/ 	.short	(.L_30 - .L_29)
	.align		4
.L_29:
        /*0088*/ 	.word	index@(_Z24dispatched_expert_kernelPKfS0_PKiS2_Pfii)
        /*008c*/ 	.word	0x00000018


	//----- nvinfo : EIATTR_FRAME_SIZE
	.align		4
.L_30:
        /*0090*/ 	.byte	0x04, 0x11
        /*0092*/ 	.short	(.L_32 - .L_31)
	.align		4
.L_31:
        /*0094*/ 	.word	index@($__internal_1_$__cuda_sm3x_div_rn_noftz_f32_slowpath)
        /*0098*/ 	.word	0x00000000


	//----- nvinfo : EIATTR_FRAME_SIZE
	.align		4
.L_32:
        /*009c*/ 	.byte	0x04, 0x11
        /*009e*/ 	.short	(.L_34 - .L_33)
	.align		4
.L_33:
        /*00a0*/ 	.word	index@(_Z24dispatched_expert_kernelPKfS0_PKiS2_Pfii)
        /*00a4*/ 	.word	0x00000000


	//----- nvinfo : EIATTR_REGCOUNT
	.align		4
.L_34:
        /*00a8*/ 	.byte	0x04, 0x2f
        /*00aa*/ 	.short	(.L_36 - .L_35)
	.align		4
.L_35:
        /*00ac*/ 	.word	index@(_Z20shared_expert_kernelPKfPfi)
        /*00b0*/ 	.word	0x00000013


	//----- nvinfo : EIATTR_FRAME_SIZE
	.align		4
.L_36:
        /*00b4*/ 	.byte	0x04, 0x11
        /*00b6*/ 	.short	(.L_38 - .L_37)
	.align		4
.L_37:
        /*00b8*/ 	.word	index@($__internal_0_$__cuda_sm3x_div_rn_noftz_f32_slowpath)
        /*00bc*/ 	.word	0x00000000


	//----- nvinfo : EIATTR_FRAME_SIZE
	.align		4
.L_38:
        /*00c0*/ 	.byte	0x04, 0x11
        /*00c2*/ 	.short	(.L_40 - .L_39)
	.align		4
.L_39:
        /*00c4*/ 	.word	index@(_Z20shared_expert_kernelPKfPfi)
        /*00c8*/ 	.word	0x00000000


	//----- nvinfo : EIATTR_REGCOUNT
	.align		4
.L_40:
        /*00cc*/ 	.byte	0x04, 0x2f
        /*00ce*/ 	.short	(.L_42 - .L_41)
	.align		4
.L_41:
        /*00d0*/ 	.word	index@(_Z14combine_kernelPKfS0_Pfi)
        /*00d4*/ 	.word	0x0000000e


	//----- nvinfo : EIATTR_FRAME_SIZE
	.align		4
.L_42:
        /*00d8*/ 	.byte	0x04, 0x11
        /*00da*/ 	.short	(.L_44 - .L_43)
	.align		4
.L_43:
        /*00dc*/ 	.word	index@(_Z14combine_kernelPKfS0_Pfi)
        /*00e0*/ 	.word	0x00000000


	//----- nvinfo : EIATTR_REGCOUNT
	.align		4
.L_44:
        /*00e4*/ 	.byte	0x04, 0x2f
        /*00e6*/ 	.short	(.L_46 - .L_45)
	.align		4
.L_45:
        /*00e8*/ 	.word	index@(_Z20reduce_alltoall_recvPKfPfii)
        /*00ec*/ 	.word	0x00000020


	//----- nvinfo : EIATTR_FRAME_SIZE
	.align		4
.L_46:
        /*00f0*/ 	.byte	0x04, 0x11
        /*00f2*/ 	.short	(.L_48 - .L_47)
	.align		4
.L_47:
        /*00f4*/ 	.word	index@(_Z20reduce_alltoall_recvPKfPfii)
        /*00f8*/ 	.word	0x00000000


	//----- nvinfo : EIATTR_MIN_STACK_SIZE
	.align		4
.L_48:
        /*00fc*/ 	.byte	0x04, 0x12
        /*00fe*/ 	.short	(.L_50 - .L_49)
	.align		4
.L_49:
        /*0100*/ 	.word	index@(_Z20reduce_alltoall_recvPKfPfii)
        /*0104*/ 	.word	0x00000000


	//----- nvinfo : EIATTR_MIN_STACK_SIZE
	.align		4
.L_50:
        /*0108*/ 	.byte	0x04, 0x12
        /*010a*/ 	.short	(.L_52 - .L_51)
	.align		4
.L_51:
        /*010c*/ 	.word	index@(_Z14combine_kernelPKfS0_Pfi)
        /*0110*/ 	.word	0x00000000


	//----- nvinfo : EIATTR_MIN_STACK_SIZE
	.align		4
.L_52:
        /*0114*/ 	.byte	0x04, 0x12
        /*0116*/ 	.short	(.L_54 - .L_53)
	.align		4
.L_53:
        /*0118*/ 	.word	index@(_Z20shared_expert_kernelPKfPfi)
        /*011c*/ 	.word	0x00000000


	//----- nvinfo : EIATTR_MIN_STACK_SIZE
	.align		4
.L_54:
        /*0120*/ 	.byte	0x04, 0x12
        /*0122*/ 	.short	(.L_56 - .L_55)
	.align		4
.L_55:
        /*0124*/ 	.word	index@(_Z24dispatched_expert_kernelPKfS0_PKiS2_Pfii)
        /*0128*/ 	.word	0x00000000


	//----- nvinfo : EIATTR_MIN_STACK_SIZE
	.align		4
.L_56:
        /*012c*/ 	.byte	0x04, 0x12
        /*012e*/ 	.short	(.L_58 - .L_57)
	.align		4
.L_57:
        /*0130*/ 	.word	index@(_Z13expert_kernelPKfPKiS0_Pfiii)
        /*0134*/ 	.word	0x00000000


	//----- nvinfo : EIATTR_MIN_STACK_SIZE
	.align		4
.L_58:
        /*0138*/ 	.byte	0x04, 0x12
        /*013a*/ 	.short	(.L_60 - .L_59)
	.align		4
.L_59:
        /*013c*/ 	.word	index@(_Z11topk_kernelPKfPiPfi)
        /*0140*/ 	.word	0x00000000


	//----- nvinfo : EIATTR_MIN_STACK_SIZE
	.align		4
.L_60:
        /*0144*/ 	.byte	0x04, 0x12
        /*0146*/ 	.short	(.L_62 - .L_61)
	.align		4
.L_61:
        /*0148*/ 	.word	index@(_Z14softmax_kernelPKfPfi)
        /*014c*/ 	.word	0x00000000


	//----- nvinfo : EIATTR_MIN_STACK_SIZE
	.align		4
.L_62:
        /*0150*/ 	.byte	0x04, 0x12
        /*0152*/ 	.short	(.L_64 - .L_63)
	.align		4
.L_63:
        /*0154*/ 	.word	index@(_Z13router_kernelPKfPfi)
        /*0158*/ 	.word	0x00000000
.L_64:


//--------------------- .nv.compat                --------------------------
	.section	.nv.compat,"",@"SHT_CUDA_COMPAT_INFO"
	.align	4
        /*0000*/ 	.byte	0x02, 0x09, 0x00, 0x00, 0x02, 0x02, 0x01, 0x00, 0x02, 0x05, 0x05, 0x00, 0x03, 0x07, 0x01, 0x01
        /*0010*/ 	.byte	0x02, 0x03, 0x00, 0x00, 0x02, 0x06, 0x01, 0x00, 0x04, 0x0b, 0x08, 0x00, 0x01, 0x00, 0x00, 0x00
        /*0020*/ 	.byte	0x00, 0x00, 0x00, 0x00


//--------------------- .nv.info._Z20reduce_alltoall_recvPKfPfii --------------------------
	.section	.nv.info._Z20reduce_alltoall_recvPKfPfii,"",@"SHT_CUDA_INFO"
	.sectionflags	@""
	.align	4


	//----- nvinfo : EIATTR_CUDA_API_VERSION
	.align		4
        /*0000*/ 	.byte	0x04, 0x37
        /*0002*/ 	.short	(.L_66 - .L_65)
.L_65:
        /*0004*/ 	.word	0x00000082


	//----- nvinfo : EIATTR_KPARAM_INFO
	.align		4
.L_66:
        /*0008*/ 	.byte	0x04, 0x17
        /*000a*/ 	.short	(.L_68 - .L_67)
.L_67:
        /*000c*/ 	.word	0x00000000
        /*0010*/ 	.short	0x0003
        /*0012*/ 	.short	0x0014
        /*0014*/ 	.byte	0x00, 0xf0, 0x11, 0x00


	//----- nvinfo : EIATTR_KPARAM_INFO
	.align		4
.L_68:
        /*0018*/ 	.byte	0x04, 0x17
        /*001a*/ 	.short	(.L_70 - .L_69)
.L_69:
        /*001c*/ 	.word	0x00000000
        /*0020*/ 	.short	0x0002
        /*0022*/ 	.short	0x0010
        /*0024*/ 	.byte	0x00, 0xf0, 0x11, 0x00


	//----- nvinfo : EIATTR_KPARAM_INFO
	.align		4
.L_70:
        /*0028*/ 	.byte	0x04, 0x17
        /*002a*/ 	.short	(.L_72 - .L_71)
.L_71:
        /*002c*/ 	.word	0x00000000
        /*0030*/ 	.short	0x0001
        /*0032*/ 	.short	0x0008
        /*0034*/ 	.byte	0x00, 0xf5, 0x21, 0x00


	//----- nvinfo : EIATTR_KPARAM_INFO
	.align		4
.L_72:
        /*0038*/ 	.byte	0x04, 0x17
        /*003a*/ 	.short	(.L_74 - .L_73)
.L_73:
        /*003c*/ 	.word	0x00000000
        /*0040*/ 	.short	0x0000
        /*0042*/ 	.short	0x0000
        /*0044*/ 	.byte	0x00, 0xf5, 0x21, 0x00


	//----- nvinfo : EIATTR_SPARSE_MMA_MASK
	.align		4
.L_74:
        /*0048*/ 	.byte	0x03, 0x50
        /*004a*/ 	.short	0x0000


	//----- nvinfo : EIATTR_MAXREG_COUNT
	.align		4
        /*004c*/ 	.byte	0x03, 0x1b
        /*004e*/ 	.short	0x00ff


	//----- nvinfo : EIATTR_MERCURY_ISA_VERSION
	.align		4
        /*0050*/ 	.byte	0x03, 0x5f
        /*0052*/ 	.short	0x0101


	//----- nvinfo : EIATTR_VRC_CTA_INIT_COUNT
	.align		4
        /*0054*/ 	.byte	0x02, 0x4a
	.zero		1
	.zero		1


	//----- nvinfo : EIATTR_EXIT_INSTR_OFFSETS
	.align		4
        /*0058*/ 	.byte	0x04, 0x1c
        /*005a*/ 	.short	(.L_76 - .L_75)


	//   ....[0]....
.L_75:
        /*005c*/ 	.word	0x00000070


	//   ....[1]....
        /*0060*/ 	.word	0x000008e0


	//----- nvinfo : EIATTR_CBANK_PARAM_SIZE
	.align		4
.L_76:
        /*0064*/ 	.byte	0x03, 0x19
        /*0066*/ 	.short	0x0018


	//----- nvinfo : EIATTR_PARAM_CBANK
	.align		4
        /*0068*/ 	.byte	0x04, 0x0a
        /*006a*/ 	.short	(.L_78 - .L_77)
	.align		4
.L_77:
        /*006c*/ 	.word	index@(.nv.constant0._Z20reduce_alltoall_recvPKfPfii)
        /*0070*/ 	.short	0x0380
        /*0072*/ 	.short	0x0018


	//----- nvinfo : EIATTR_SW_WAR
	.align		4
.L_78:
        /*0074*/ 	.byte	0x04, 0x36
        /*0076*/ 	.short	(.L_80 - .L_79)
.L_79:
        /*0078*/ 	.word	0x00000008
.L_80:


//--------------------- .nv.info._Z14combine_kernelPKfS0_Pfi --------------------------
	.section	.nv.info._Z14combine_kernelPKfS0_Pfi,"",@"SHT_CUDA_INFO"
	.sectionflags	@""
	.align	4


	//----- nvinfo : EIATTR_CUDA_API_VERSION
	.align		4
        /*0000*/ 	.byte	0x04, 0x37
        /*0002*/ 	.short	(.L_82 - .L_81)
.L_81:
        /*0004*/ 	.word	0x00000082


	//----- nvinfo : EIATTR_KPARAM_INFO
	.align		4
.L_82:
        /*0008*/ 	.byte	0x04, 0x17
        /*000a*/ 	.short	(.L_84 - .L_83)
.L_83:
        /*000c*/ 	.word	0x00000000
        /*0010*/ 	.short	0x0003
        /*0012*/ 	.short	0x0018
        /*0014*/ 	.byte	0x00, 0xf0, 0x11, 0x00


	//----- nvinfo : EIATTR_KPARAM_INFO
	.align		4
.L_84:
        /*0018*/ 	.byte	0x04, 0x17
        /*001a*/ 	.short	(.L_86 - .L_85)
.L_85:
        /*001c*/ 	.word	0x00000000
        /*0020*/ 	.short	0x0002
        /*0022*/ 	.short	0x0010
        /*0024*/ 	.byte	0x00, 0xf5, 0x21, 0x00


	//----- nvinfo : EIATTR_KPARAM_INFO
	.align		4
.L_86:
        /*0028*/ 	.byte	0x04, 0x17
        /*002a*/ 	.short	(.L_88 - .L_87)
.L_87:
        /*002c*/ 	.word	0x00000000
        /*0030*/ 	.short	0x0001
        /*0032*/ 	.short	0x0008
        /*0034*/ 	.byte	0x00, 0xf5, 0x21, 0x00


	//----- nvinfo : EIATTR_KPARAM_INFO
	.align		4
.L_88:
        /*0038*/ 	.byte	0x04, 0x17
        /*003a*/ 	.short	(.L_90 - .L_89)
.L_89:
        /*003c*/ 	.word	0x00000000
        /*0040*/ 	.short	0x0000
        /*0042*/ 	.short	0x0000
        /*0044*/ 	.byte	0x00, 0xf5, 0x21, 0x00


	//----- nvinfo : EIATTR_SPARSE_MMA_MASK
	.align		4
.L_90:
        /*0048*/ 	.byte	0x03, 0x50
        /*004a*/ 	.short	0x0000


	//----- nvinfo : EIATTR_MAXREG_COUNT
	.align		4
        /*004c*/ 	.byte	0x03, 0x1b
        /*004e*/ 	.short	0x00ff


	//----- nvinfo : EIATTR_MERCURY_ISA_VERSION
	.align		4
        /*0050*/ 	.byte	0x03, 0x5f
        /*0052*/ 	.short	0x0101


	//----- nvinfo : EIATTR_VRC_CTA_INIT_COUNT
	.align		4
        /*0054*/ 	.byte	0x02, 0x4a
	.zero		1
	.zero		1


	//----- nvinfo : EIATTR_EXIT_INSTR_OFFSETS
	.align		4
        /*0058*/ 	.byte	0x04, 0x1c
        /*005a*/ 	.short	(.L_92 - .L_91)


	//   ....[0]....
.L_91:
        /*005c*/ 	.word	0x00000070


	//   ....[1]....
        /*0060*/ 	.word	0x00000180


	//----- nvinfo : EIATTR_CBANK_PARAM_SIZE
	.align		4
.L_92:
        /*0064*/ 	.byte	0x03, 0x19
        /*0066*/ 	.short	0x001c


	//----- nvinfo : EIATTR_PARAM_CBANK
	.align		4
        /*0068*/ 	.byte	0x04, 0x0a
        /*006a*/ 	.short	(.L_94 - .L_93)
	.align		4
.L_93:
        /*006c*/ 	.word	index@(.nv.constant0._Z14combine_kernelPKfS0_Pfi)
        /*0070*/ 	.short	0x0380
        /*0072*/ 	.short	0x001c


	//----- nvinfo : EIATTR_SW_WAR
	.align		4
.L_94:
        /*0074*/ 	.byte	0x04, 0x36
        /*0076*/ 	.short	(.L_96 - .L_95)
.L_95:
        /*0078*/ 	.word	0x00000008
.L_96:


//--------------------- .nv.info._Z20shared_expert_kernelPKfPfi --------------------------
	.section	.nv.info._Z20shared_expert_kernelPKfPfi,"",@"SHT_CUDA_INFO"
	.sectionflags	@""
	.align	4


	//----- nvinfo : EIATTR_CUDA_API_VERSION
	.align		4
        /*0000*/ 	.byte	0x04, 0x37
        /*0002*/ 	.short	(.L_98 - .L_97)
.L_97:
        /*0004*/ 	.word	0x00000082


	//----- nvinfo : EIATTR_KPARAM_INFO
	.align		4
.L_98:
        /*0008*/ 	.byte	0x04, 0x17
        /*000a*/ 	.short	(.L_100 - .L_99)
.L_99:
        /*000c*/ 	.word	0x00000000
        /*0010*/ 	.short	0x0002
        /*0012*/ 	.short	0x0010
        /*0014*/ 	.byte	0x00, 0xf0, 0x11, 0x00


	//----- nvinfo : EIATTR_KPARAM_INFO
	.align		4
.L_100:
        /*0018*/ 	.byte	0x04, 0x17
        /*001a*/ 	.short	(.L_102 - .L_101)
.L_101:
        /*001c*/ 	.word	0x00000000
        /*0020*/ 	.short	0x0001
        /*0022*/ 	.short	0x0008
        /*0024*/ 	.byte	0x00, 0xf5, 0x21, 0x00


	//----- nvinfo : EIATTR_KPARAM_INFO
	.align		4
.L_102:
        /*0028*/ 	.byte	0x04, 0x17
        /*002a*/ 	.short	(.L_104 - .L_103)
.L_103:
        /*002c*/ 	.word	0x00000000
        /*0030*/ 	.short	0x0000
        /*0032*/ 	.short	0x0000
        /*0034*/ 	.byte	0x00, 0xf5, 0x21, 0x00


	//----- nvinfo : EIATTR_SPARSE_MMA_MASK
	.align		4
.L_104:
        /*0038*/ 	.byte	0x03, 0x50
        /*003a*/ 	.short	0x0000


	//----- nvinfo : EIATTR_MAXREG_COUNT
	.align		4
        /*003c*/ 	.byte	0x03, 0x1b
        /*003e*/ 	.short	0x00ff


	//----- nvinfo : EIATTR_MERCURY_ISA_VERSION
	.align		4
        /*0040*/ 	.byte	0x03, 0x5f
        /*0042*/ 	.short	0x0101


	//----- nvinfo : EIATTR_VRC_CTA_INIT_COUNT
	.align		4
        /*0044*/ 	.byte	0x02, 0x4a
	.zero		1
	.zero		1


	//----- nvinfo : EIATTR_EXIT_INSTR_OFFSETS
	.align		4
        /*0048*/ 	.byte	0x04, 0x1c
        /*004a*/ 	.short	(.L_106 - .L_105)


	//   ....[0]....
.L_105:
        /*004c*/ 	.word	0x00000070


	//   ....[1]....
        /*0050*/ 	.word	0x00000960


	//----- nvinfo : EIATTR_CRS_STACK_SIZE
	.align		4
.L_106:
        /*0054*/ 	.byte	0x04, 0x1e
        /*0056*/ 	.short	(.L_108 - .L_107)
.L_107:
        /*0058*/ 	.word	0x00000000


	//----- nvinfo : EIATTR_CBANK_PARAM_SIZE
	.align		4
.L_108:
        /*005c*/ 	.byte	0x03, 0x19
        /*005e*/ 	.short	0x0014


	//----- nvinfo : EIATTR_PARAM_CBANK
	.align		4
        /*0060*/ 	.byte	0x04, 0x0a
        /*0062*/ 	.short	(.L_110 - .L_109)
	.align		4
.L_109:
        /*0064*/ 	.word	index@(.nv.constant0._Z20shared_expert_kernelPKfPfi)
        /*0068*/ 	.short	0x0380
        /*006a*/ 	.short	0x0014


	//----- nvinfo : EIATTR_SW_WAR
	.align		4
.L_110:
        /*006c*/ 	.byte	0x04, 0x36
        /*006e*/ 	.short	(.L_112 - .L_111)
.L_111:
        /*0070*/ 	.word	0x00000008
.L_112:


//--------------------- .nv.info._Z24dispatched_expert_kernelPKfS0_PKiS2_Pfii --------------------------
	.section	.nv.info._Z24dispatched_expert_kernelPKfS0_PKiS2_Pfii,"",@"SHT_CUDA_INFO"
	.sectionflags	@""
	.align	4


	//----- nvinfo : EIATTR_CUDA_API_VERSION
	.align		4
        /*0000*/ 	.byte	0x04, 0x37
        /*0002*/ 	.short	(.L_114 - .L_113)
.L_113:
        /*0004*/ 	.word	0x00000082


	//----- nvinfo : EIATTR_KPARAM_INFO
	.align		4
.L_114:
        /*0008*/ 	.byte	0x04, 0x17
        /*000a*/ 	.short	(.L_116 - .L_115)
.L_115:
        /*000c*/ 	.word	0x00000000
        /*0010*/ 	.short	0x0006
        /*0012*/ 	.short	0x002c
        /*0014*/ 	.byte	0x00, 0xf0, 0x11, 0x00


	//----- nvinfo : EIATTR_KPARAM_INFO
	.align		4
.L_116:
        /*0018*/ 	.byte	0x04, 0x17
        /*001a*/ 	.short	(.L_118 - .L_117)
.L_117:
        /*001c*/ 	.word	0x00000000
        /*0020*/ 	.short	0x0005
        /*0022*/ 	.short	0x0028
        /*0024*/ 	.byte	0x00, 0xf0, 0x11, 0x00


	//----- nvinfo : EIATTR_KPARAM_INFO
	.align		4
.L_118:
        /*0028*/ 	.byte	0x04, 0x17
        /*002a*/ 	.short	(.L_120 - .L_119)
.L_119:
        /*002c*/ 	.word	0x00000000
        /*0030*/ 	.short	0x0004
        /*0032*/ 	.short	0x0020
        /*0034*/ 	.byte	0x00, 0xf5, 0x21, 0x00


	//----- nvinfo : EIATTR_KPARAM_INFO
	.align		4
.L_120:
        /*0038*/ 	.byte	0x04, 0x17
        /*003a*/ 	.short	(.L_122 - .L_121)
.L_121:
        /*003c*/ 	.word	0x00000000
        /*0040*/ 	.short	0x0003
        /*0042*/ 	.short	0x0018
        /*0044*/ 	.byte	0x00, 0xf5, 0x21, 0x00


	//----- nvinfo : EIATTR_KPARAM_INFO
	.align		4
.L_122:
        /*0048*/ 	.byte	0x04, 0x17
        /*004a*/ 	.short	(.L_124 - .L_123)
.L_123:
        /*004c*/ 	.word	0x00000000
        /*0050*/ 	.short	0x0002
        /*0052*/ 	.short	0x0010
        /*0054*/ 	.byte	0x00, 0xf5, 0x21, 0x00


	//----- nvinfo : EIATTR_KPARAM_INFO
	.align		4
.L_124:
        /*0058*/ 	.byte	0x04, 0x17
        /*005a*/ 	.short	(.L_126 - .L_125)
.L_125:
        /*005c*/ 	.word	0x00000000
        /*0060*/ 	.short	0x0001
        /*0062*/ 	.short	0x0008
        /*0064*/ 	.byte	0x00, 0xf5, 0x21, 0x00


	//----- nvinfo : EIATTR_KPARAM_INFO
	.align		4
.L_126:
        /*0068*/ 	.byte	0x04, 0x17
        /*006a*/ 	.short	(.L_128 - .L_127)
.L_127:
        /*006c*/ 	.word	0x00000000
        /*0070*/ 	.short	0x0000
        /*0072*/ 	.short	0x0000
        /*0074*/ 	.byte	0x00, 0xf5, 0x21, 0x00


	//----- nvinfo : EIATTR_SPARSE_MMA_MASK
	.align		4
.L_128:
        /*0078*/ 	.byte	0x03, 0x50
        /*007a*/ 	.short	0x0000


	//----- nvinfo : EIATTR_MAXREG_COUNT
	.align		4
        /*007c*/ 	.byte	0x03, 0x1b
        /*007e*/ 	.short	0x00ff


	//----- nvinfo : EIATTR_MERCURY_ISA_VERSION
	.align		4
        /*0080*/ 	.byte	0x03, 0x5f
        /*0082*/ 	.short	0x0101


	//----- nvinfo : EIATTR_VRC_CTA_INIT_COUNT
	.align		4
        /*0084*/ 	.byte	0x02, 0x4a
	.zero		1
	.zero		1


	//----- nvinfo : EIATTR_EXIT_INSTR_OFFSETS
	.align		4
        /*0088*/ 	.byte	0x04, 0x1c
        /*008a*/ 	.short	(.L_130 - .L_129)


	//   ....[0]....
.L_129:
        /*008c*/ 	.word	0x00000070


	//   ....[1]....
        /*0090*/ 	.word	0x000000f0


	//   ....[2]....
        /*0094*/ 	.word	0x00000ab0


	//----- nvinfo : EIATTR_CRS_STACK_SIZE
	.align		4
.L_130:
        /*0098*/ 	.byte	0x04, 0x1e
        /*009a*/ 	.short	(.L_132 - .L_131)
.L_131:
        /*009c*/ 	.word	0x00000000


	//----- nvinfo : EIATTR_CBANK_PARAM_SIZE
	.align		4
.L_132:
        /*00a0*/ 	.byte	0x03, 0x19
        /*00a2*/ 	.short	0x0030


	//----- nvinfo : EIATTR_PARAM_CBANK
	.align		4
        /*00a4*/ 	.byte	0x04, 0x0a
        /*00a6*/ 	.short	(.L_134 - .L_133)
	.align		4
.L_133:
        /*00a8*/ 	.word	index@(.nv.constant0._Z24dispatched_expert_kernelPKfS0_PKiS2_Pfii)
        /*00ac*/ 	.short	0x0380
        /*00ae*/ 	.short	0x0030


	//----- nvinfo : EIATTR_SW_WAR
	.align		4
.L_134:
        /*00b0*/ 	.byte	0x04, 0x36
        /*00b2*/ 	.short	(.L_136 - .L_135)
.L_135:
        /*00b4*/ 	.word	0x00000008
.L_136:


//--------------------- .nv.info._Z13expert_kernelPKfPKiS0_Pfiii --------------------------
	.section	.nv.info._Z13expert_kernelPKfPKiS0_Pfiii,"",@"SHT_CUDA_INFO"
	.sectionflags	@""
	.align	4


	//----- nvinfo : EIATTR_CUDA_API_VERSION
	.align		4
        /*0000*/ 	.byte	0x04, 0x37
        /*0002*/ 	.short	(.L_138 - .L_137)
.L_137:
        /*0004*/ 	.word	0x00000082


	//----- nvinfo : EIATTR_KPARAM_INFO
	.align		4
.L_138:
        /*0008*/ 	.byte	0x04, 0x17
        /*000a*/ 	.short	(.L_140 - .L_139)
.L_139:
        /*000c*/ 	.word	0x00000000
        /*0010*/ 	.short	0x0006
        /*0012*/ 	.short	0x0028
        /*0014*/ 	.byte	0x00, 0xf0, 0x11, 0x00


	//----- nvinfo : EIATTR_KPARAM_INFO
	.align		4
.L_140:
        /*0018*/ 	.byte	0x04, 0x17
        /*001a*/ 	.short	(.L_142 - .L_141)
.L_141:
        /*001c*/ 	.word	0x00000000
        /*0020*/ 	.short	0x0005
        /*0022*/ 	.short	0x0024
        /*0024*/ 	.byte	0x00, 0xf0, 0x11, 0x00


	//----- nvinfo : EIATTR_KPARAM_INFO
	.align		4
.L_142:
        /*0028*/ 	.byte	0x04, 0x17
        /*002a*/ 	.short	(.L_144 - .L_143)
.L_143:
        /*002c*/ 	.word	0x00000000
        /*0030*/ 	.short	0x0004
        /*0032*/ 	.short	0x0020
        /*0034*/ 	.byte	0x00, 0xf0, 0x11, 0x00


	//----- nvinfo : EIATTR_KPARAM_INFO
	.align		4
.L_144:
        /*0038*/ 	.byte	0x04, 0x17
        /*003a*/ 	.short	(.L_146 - .L_145)
.L_145:
        /*003c*/ 	.word	0x00000000
        /*0040*/ 	.short	0x0003
        /*0042*/ 	.short	0x0018
        /*0044*/ 	.byte	0x00, 0xf5, 0x21, 0x00


	//----- nvinfo : EIATTR_KPARAM_INFO
	.align		4
.L_146:
        /*0048*/ 	.byte	0x04, 0x17
        /*004a*/ 	.short	(.L_148 - .L_147)
.L_147:
        /*004c*/ 	.word	0x00000000
        /*0050*/ 	.short	0x0002
        /*0052*/ 	.short	0x0010
        /*0054*/ 	.byte	0x00, 0xf5, 0x21, 0x00


	//----- nvinfo : EIATTR_KPARAM_INFO
	.align		4
.L_148:
        /*0058*/ 	.byte	0x04, 0x17
        /*005a*/ 	.short	(.L_150 - .L_149)
.L_149:
        /*005c*/ 	.word	0x00000000
        /*0060*/ 	.short	0x0001
        /*0062*/ 	.short	0x0008
        /*0064*/ 	.byte	0x00, 0xf5, 0x21, 0x00


	//----- nvinfo : EIATTR_KPARAM_INFO
	.align		4
.L_150:
        /*0068*/ 	.byte	0x04, 0x17
        /*006a*/ 	.short	(.L_152 - .L_151)
.L_151:
        /*006c*/ 	.word	0x00000000
        /*0070*/ 	.short	0x0000
        /*0072*/ 	.short	0x0000
        /*0074*/ 	.byte	0x00, 0xf5, 0x21, 0x00


	//----- nvinfo : EIATTR_SPARSE_MMA_MASK
	.align		4
.L_152:
        /*0078*/ 	.byte	0x03, 0x50
        /*007a*/ 	.short	0x0000


	//----- nvinfo : EIATTR_MAXREG_COUNT
	.align		4
        /*007c*/ 	.byte	0x03, 0x1b
        /*007e*/ 	.short	0x00ff


	//----- nvinfo : EIATTR_MERCURY_ISA_VERSION
	.align		4
        /*0080*/ 	.byte	0x03, 0x5f
        /*0082*/ 	.short	0x0101


	//----- nvinfo : EIATTR_VRC_CTA_INIT_COUNT
	.align		4
        /*0084*/ 	.byte	0x02, 0x4a
	.zero		1
	.zero		1


	//----- nvinfo : EIATTR_EXIT_INSTR_OFFSETS
	.align		4
        /*0088*/ 	.byte	0x04, 0x1c
        /*008a*/ 	.short	(.L_154 - .L_153)


	//   ....[0]....
.L_153:
        /*008c*/ 	.word	0x00000070


	//   ....[1]....
        /*0090*/ 	.word	0x00000b10


	//   ....[2]....
        /*0094*/ 	.word	0x00001410


	//----- nvinfo : EIATTR_CRS_STACK_SIZE
	.align		4
.L_154:
        /*0098*/ 	.byte	0x04, 0x1e
        /*009a*/ 	.short	(.L_156 - .L_155)
.L_155:
        /*009c*/ 	.word	0x00000000


	//----- nvinfo : EIATTR_CBANK_PARAM_SIZE
	.align		4
.L_156:
        /*00a0*/ 	.byte	0x03, 0x19
        /*00a2*/ 	.short	0x002c


	//----- nvinfo : EIATTR_PARAM_CBANK
	.align		4
        /*00a4*/ 	.byte	0x04, 0x0a
        /*00a6*/ 	.short	(.L_158 - .L_157)
	.align		4
.L_157:
        /*00a8*/ 	.word	index@(.nv.constant0._Z13expert_kernelPKfPKiS0_Pfiii)
        /*00ac*/ 	.short	0x0380
        /*00ae*/ 	.short	0x002c


	//----- nvinfo : EIATTR_SW_WAR
	.align		4
.L_158:
        /*00b0*/ 	.byte	0x04, 0x36
        /*00b2*/ 	.short	(.L_160 - .L_159)
.L_159:
        /*00b4*/ 	.word	0x00000008
.L_160:


//--------------------- .nv.info._Z11topk_kernelPKfPiPfi --------------------------
	.section	.nv.info._Z11topk_kernelPKfPiPfi,"",@"SHT_CUDA_INFO"
	.sectionflags	@""
	.align	4


	//----- nvinfo : EIATTR_CUDA_API_VERSION
	.align		4
        /*0000*/ 	.byte	0x04, 0x37
        /*0002*/ 	.short	(.L_162 - .L_161)
.L_161:
        /*0004*/ 	.word	0x00000082


	//----- nvinfo : EIATTR_KPARAM_INFO
	.align		4
.L_162:
        /*0008*/ 	.byte	0x04, 0x17
        /*000a*/ 	.short	(.L_164 - .L_163)
.L_163:
        /*000c*/ 	.word	0x00000000
        /*0010*/ 	.short	0x0003
        /*0012*/ 	.short	0x0018
        /*0014*/ 	.byte	0x00, 0xf0, 0x11, 0x00


	//----- nvinfo : EIATTR_KPARAM_INFO
	.align		4
.L_164:
        /*0018*/ 	.byte	0x04, 0x17
        /*001a*/ 	.short	(.L_166 - .L_165)
.L_165:
        /*001c*/ 	.word	0x00000000
        /*0020*/ 	.short	0x0002
        /*0022*/ 	.short	0x0010
        /*0024*/ 	.byte	0x00, 0xf5, 0x21, 0x00


	//----- nvinfo : EIATTR_KPARAM_INFO
	.align		4
.L_166:
        /*0028*/ 	.byte	0x04, 0x17
        /*002a*/ 	.short	(.L_168 - .L_167)
.L_167:
        /*002c*/ 	.word	0x00000000
        /*0030*/ 	.short	0x0001
        /*0032*/ 	.short	0x0008
        /*0034*/ 	.byte	0x00, 0xf5, 0x21, 0x00


	//----- nvinfo : EIATTR_KPARAM_INFO
	.align		4
.L_168:
        /*0038*/ 	.byte	0x04, 0x17
        /*003a*/ 	.short	(.L_170 - .L_169)
.L_169:
        /*003c*/ 	.word	0x00000000
        /*0040*/ 	.short	0x0000
        /*0042*/ 	.short	0x0000
        /*0044*/ 	.byte	0x00, 0xf5, 0x21, 0x00


	//----- nvinfo : EIATTR_SPARSE_MMA_MASK
	.align		4
.L_170:
        /*0048*/ 	.byte	0x03, 0x50
        /*004a*/ 	.short	0x0000


	//----- nvinfo : EIATTR_MAXREG_COUNT
	.align		4
        /*004c*/ 	.byte	0x03, 0x1b
        /*004e*/ 	.short	0x00ff


	//----- nvinfo : EIATTR_MERCURY_ISA_VERSION
	.align		4
        /*0050*/ 	.byte	0x03, 0x5f
        /*0052*/ 	.short	0x0101


	//----- nvinfo : EIATTR_VRC_CTA_INIT_COUNT
	.align		4
        /*0054*/ 	.byte	0x02, 0x4a
	.zero		1
	.zero		1


	//----- nvinfo : EIATTR_EXIT_INSTR_OFFSETS
	.align		4
        /*0058*/ 	.byte	0x04, 0x1c
        /*005a*/ 	.short	(.L_172 - .L_171)


	//   ....[0]....
.L_171:
        /*005c*/ 	.word	0x00000070


	//   ....[1]....
        /*0060*/ 	.word	0x00001b10


	//----- nvinfo : EIATTR_CRS_STACK_SIZE
	.align		4
.L_172:
        /*0064*/ 	.byte	0x04, 0x1e
        /*0066*/ 	.short	(.L_174 - .L_173)
.L_173:
        /*0068*/ 	.word	0x00000000


	//----- nvinfo : EIATTR_CBANK_PARAM_SIZE
	.align		4
.L_174:
        /*006c*/ 	.byte	0x03, 0x19
        /*006e*/ 	.short	0x001c


	//----- nvinfo : EIATTR_PARAM_CBANK
	.align		4
        /*0070*/ 	.byte	0x04, 0x0a
        /*0072*/ 	.short	(.L_176 - .L_175)
	.align		4
.L_175:
        /*0074*/ 	.word	index@(.nv.constant0._Z11topk_kernelPKfPiPfi)
        /*0078*/ 	.short	0x0380
        /*007a*/ 	.short	0x001c


	//----- nvinfo : EIATTR_SW_WAR
	.align		4
.L_176:
        /*007c*/ 	.byte	0x04, 0x36
        /*007e*/ 	.short	(.L_178 - .L_177)
.L_177:
        /*0080*/ 	.word	0x00000008
.L_178:


//--------------------- .nv.info._Z14softmax_kernelPKfPfi --------------------------
	.section	.nv.info._Z14softmax_kernelPKfPfi,"",@"SHT_CUDA_INFO"
	.sectionflags	@""
	.align	4


	//----- nvinfo : EIATTR_CUDA_API_VERSION
	.align		4
        /*0000*/ 	.byte	0x04, 0x37
        /*0002*/ 	.short	(.L_180 - .L_179)
.L_179:
        /*0004*/ 	.word	0x00000082


	//----- nvinfo : EIATTR_KPARAM_INFO
	.align		4
.L_180:
        /*0008*/ 	.byte	0x04, 0x17
        /*000a*/ 	.short	(.L_182 - .L_181)
.L_181:
        /*000c*/ 	.word	0x00000000
        /*0010*/ 	.short	0x0002
        /*0012*/ 	.short	0x0010
        /*0014*/ 	.byte	0x00, 0xf0, 0x11, 0x00


	//----- nvinfo : EIATTR_KPARAM_INFO
	.align		4
.L_182:
        /*0018*/ 	.byte	0x04, 0x17
        /*001a*/ 	.short	(.L_184 - .L_183)
.L_183:
        /*001c*/ 	.word	0x00000000
        /*0020*/ 	.short	0x0001
        /*0022*/ 	.short	0x0008
        /*0024*/ 	.byte	0x00, 0xf5, 0x21, 0x00


	//----- nvinfo : EIATTR_KPARAM_INFO
	.align		4
.L_184:
        /*0028*/ 	.byte	0x04, 0x17
        /*002a*/ 	.short	(.L_186 - .L_185)
.L_185:
        /*002c*/ 	.word	0x00000000
        /*0030*/ 	.short	0x0000
        /*0032*/ 	.short	0x0000
        /*0034*/ 	.byte	0x00, 0xf5, 0x21, 0x00


	//----- nvinfo : EIATTR_SPARSE_MMA_MASK
	.align		4
.L_186:
        /*0038*/ 	.byte	0x03, 0x50
        /*003a*/ 	.short	0x0000


	//----- nvinfo : EIATTR_MAXREG_COUNT
	.align		4
        /*003c*/ 	.byte	0x03, 0x1b
        /*003e*/ 	.short	0x00ff


	//----- nvinfo : EIATTR_MERCURY_ISA_VERSION
	.align		4
        /*0040*/ 	.byte	0x03, 0x5f
        /*0042*/ 	.short	0x0101


	//----- nvinfo : EIATTR_VRC_CTA_INIT_COUNT
	.align		4
        /*0044*/ 	.byte	0x02, 0x4a
	.zero		1
	.zero		1


	//----- nvinfo : EIATTR_EXIT_INSTR_OFFSETS
	.align		4
        /*0048*/ 	.byte	0x04, 0x1c
        /*004a*/ 	.short	(.L_188 - .L_187)


	//   ....[0]....
.L_187:
        /*004c*/ 	.word	0x00000070


	//   ....[1]....
        /*0050*/ 	.word	0x000012a0


	//----- nvinfo : EIATTR_CRS_STACK_SIZE
	.align		4
.L_188:
        /*0054*/ 	.byte	0x04, 0x1e
        /*0056*/ 	.short	(.L_190 - .L_189)
.L_189:
        /*0058*/ 	.word	0x00000000


	//----- nvinfo : EIATTR_CBANK_PARAM_SIZE
	.align		4
.L_190:
        /*005c*/ 	.byte	0x03, 0x19
        /*005e*/ 	.short	0x0014


	//----- nvinfo : EIATTR_PARAM_CBANK
	.align		4
        /*0060*/ 	.byte	0x04, 0x0a
        /*0062*/ 	.short	(.L_192 - .L_191)
	.align		4
.L_191:
        /*0064*/ 	.word	index@(.nv.constant0._Z14softmax_kernelPKfPfi)
        /*0068*/ 	.short	0x0380
        /*006a*/ 	.short	0x0014


	//----- nvinfo : EIATTR_SW_WAR
	.align		4
.L_192:
        /*006c*/ 	.byte	0x04, 0x36
        /*006e*/ 	.short	(.L_194 - .L_193)
.L_193:
        /*0070*/ 	.word	0x00000008
.L_194:


//--------------------- .nv.info._Z13router_kernelPKfPfi --------------------------
	.section	.nv.info._Z13router_kernelPKfPfi,"",@"SHT_CUDA_INFO"
	.sectionflags	@""
	.align	4


	//----- nvinfo : EIATTR_CUDA_API_VERSION
	.align		4
        /*0000*/ 	.byte	0x04, 0x37
        /*0002*/ 	.short	(.L_196 - .L_195)
.L_195:
        /*0004*/ 	.word	0x00000082


	//----- nvinfo : EIATTR_KPARAM_INFO
	.align		4
.L_196:
        /*0008*/ 	.byte	0x04, 0x17
        /*000a*/ 	.short	(.L_198 - .L_197)
.L_197:
        /*000c*/ 	.word	0x00000000
        /*0010*/ 	.short	0x0002
        /*0012*/ 	.short	0x0010
        /*0014*/ 	.byte	0x00, 0xf0, 0x11, 0x00


	//----- nvinfo : EIATTR_KPARAM_INFO
	.align		4
.L_198:
        /*0018*/ 	.byte	0x04, 0x17
        /*001a*/ 	.short	(.L_200 - .L_199)
.L_199:
        /*001c*/ 	.word	0x00000000
        /*0020*/ 	.short	0x0001
        /*0022*/ 	.short	0x0008
        /*0024*/ 	.byte	0x00, 0xf5, 0x21, 0x00


	//----- nvinfo : EIATTR_KPARAM_INFO
	.align		4
.L_200:
        /*0028*/ 	.byte	0x04, 0x17
        /*002a*/ 	.short	(.L_202 - .L_201)
.L_201:
        /*002c*/ 	.word	0x00000000
        /*0030*/ 	.short	0x0000
        /*0032*/ 	.short	0x0000
        /*0034*/ 	.byte	0x00, 0xf5, 0x21, 0x00


	//----- nvinfo : EIATTR_SPARSE_MMA_MASK
	.align		4
.L_202:
        /*0038*/ 	.byte	0x03, 0x50
        /*003a*/ 	.short	0x0000


	//----- nvinfo : EIATTR_MAXREG_COUNT
	.align		4
        /*003c*/ 	.byte	0x03, 0x1b
        /*003e*/ 	.short	0x00ff


	//----- nvinfo : EIATTR_MERCURY_ISA_VERSION
	.align		4
        /*0040*/ 	.byte	0x03, 0x5f
        /*0042*/ 	.short	0x0101


	//----- nvinfo : EIATTR_VRC_CTA_INIT_COUNT
	.align		4
        /*0044*/ 	.byte	0x02, 0x4a
	.zero		1
	.zero		1


	//----- nvinfo : EIATTR_EXIT_INSTR_OFFSETS
	.align		4
        /*0048*/ 	.byte	0x04, 0x1c
        /*004a*/ 	.short	(.L_204 - .L_203)


	//   ....[0]....
.L_203:
        /*004c*/ 	.word	0x00000070


	//   ....[1]....
        /*0050*/ 	.word	0x00000670


	//----- nvinfo : EIATTR_CBANK_PARAM_SIZE
	.align		4
.L_204:
        /*0054*/ 	.byte	0x03, 0x19
        /*0056*/ 	.short	0x0014


	//----- nvinfo : EIATTR_PARAM_CBANK
	.align		4
        /*0058*/ 	.byte	0x04, 0x0a
        /*005a*/ 	.short	(.L_206 - .L_205)
	.align		4
.L_205:
        /*005c*/ 	.word	index@(.nv.constant0._Z13router_kernelPKfPfi)
        /*0060*/ 	.short	0x0380
        /*0062*/ 	.short	0x0014


	//----- nvinfo : EIATTR_SW_WAR
	.align		4
.L_206:
        /*0064*/ 	.byte	0x04, 0x36
        /*0066*/ 	.short	(.L_208 - .L_207)
.L_207:
        /*0068*/ 	.word	0x00000008
.L_208:


//--------------------- .nv.callgraph             --------------------------
	.section	.nv.callgraph,"",@"SHT_CUDA_CALLGRAPH"
	.align	4
	.sectionentsize	8
	.align		4
        /*0000*/ 	.word	0x00000000
	.align		4
        /*0004*/ 	.word	0xffffffff
	.align		4
        /*0008*/ 	.word	0x00000000
	.align		4
        /*000c*/ 	.word	0xfffffffe
	.align		4
        /*0010*/ 	.word	0x00000000
	.align		4
        /*0014*/ 	.word	0xfffffffd
	.align		4
        /*0018*/ 	.word	0x00000000
	.align		4
        /*001c*/ 	.word	0xfffffffc


//--------------------- .nv.constant3             --------------------------
	.section	.nv.constant3,"a",@progbits
	.align	4
.nv.constant3:
	.type		d_W_ROUTER,@object
	.size		d_W_ROUTER,(d_W_GATE_PROJ - d_W_ROUTER)
d_W_ROUTER:
	.zero		128
	.type		d_W_GATE_PROJ,@object
	.size		d_W_GATE_PROJ,(d_W_UP_PROJ - d_W_GATE_PROJ)
d_W_GATE_PROJ:
	.zero		32
	.type		d_W_UP_PROJ,@object
	.size		d_W_UP_PROJ,(d_W_DOWN_PROJ - d_W_UP_PROJ)
d_W_UP_PROJ:
	.zero		32
	.type		d_W_DOWN_PROJ,@object
	.size		d_W_DOWN_PROJ,(d_W_GATE_PROJ_EXP - d_W_DOWN_PROJ)
d_W_DOWN_PROJ:
	.zero		32
	.type		d_W_GATE_PROJ_EXP,@object
	.size		d_W_GATE_PROJ_EXP,(d_W_UP_PROJ_EXP - d_W_GATE_PROJ_EXP)
d_W_GATE_PROJ_EXP:
	.zero		512
	.type		d_W_UP_PROJ_EXP,@object
	.size		d_W_UP_PROJ_EXP,(d_W_DOWN_PROJ_EXP - d_W_UP_PROJ_EXP)
d_W_UP_PROJ_EXP:
	.zero		512
	.type		d_W_DOWN_PROJ_EXP,@object
	.size		d_W_DOWN_PROJ_EXP,(.L_6 - d_W_DOWN_PROJ_EXP)
d_W_DOWN_PROJ_EXP:
	.zero		512
.L_6:


//--------------------- .text._Z20reduce_alltoall_recvPKfPfii --------------------------
	.section	.text._Z20reduce_alltoall_recvPKfPfii,"ax",@progbits
	.align	128
        .global         _Z20reduce_alltoall_recvPKfPfii
        .type           _Z20reduce_alltoall_recvPKfPfii,@function
        .size           _Z20reduce_alltoall_recvPKfPfii,(.L_x_128 - _Z20reduce_alltoall_recvPKfPfii)
        .other          _Z20reduce_alltoall_recvPKfPfii,@"STO_CUDA_ENTRY STV_DEFAULT"
_Z20reduce_alltoall_recvPKfPfii:
.text._Z20reduce_alltoall_recvPKfPfii:
[----:B------:R-:W-:Y:S01]  /*0000*/  LDC R1, c[0x0][0x37c] ;  /* 0x0000df00ff017b82 */ /* 0x000fe20000000800 */
[----:B------:R-:W0:Y:S07]  /*0010*/  S2R R3, SR_TID.X ;  /* 0x0000000000037919 */ /* 0x000e2e0000002100 */
[----:B------:R-:W0:Y:S08]  /*0020*/  S2UR UR4, SR_CTAID.X ;  /* 0x00000000000479c3 */ /* 0x000e300000002500 */
[----:B------:R-:W0:Y:S08]  /*0030*/  LDC R0, c[0x0][0x360] ;  /* 0x0000d800ff007b82 */ /* 0x000e300000000800 */
[----:B------:R-:W1:Y:S01]  /*0040*/  LDC R17, c[0x0][0x390] ;  /* 0x0000e400ff117b82 */ /* 0x000e620000000800 */
[----:B0-----:R-:W-:-:S05]  /*0050*/  IMAD R0, R0, UR4, R3 ;  /* 0x0000000400007c24 */ /* 0x001fca000f8e0203 */
[----:B-1----:R-:W-:-:S13]  /*0060*/  ISETP.GE.AND P0, PT, R0, R17, PT ;  /* 0x000000110000720c */ /* 0x002fda0003f06270 */
[----:B------:R-:W-:Y:S05]  /*0070*/  @P0 EXIT ;  /* 0x000000000000094d */ /* 0x000fea0003800000 */
[----:B------:R-:W0:Y:S01]  /*0080*/  LDCU UR5, c[0x0][0x394] ;  /* 0x00007280ff0577ac */ /* 0x000e220008000800 */
[----:B------:R-:W-:Y:S01]  /*0090*/  HFMA2 R16, -RZ, RZ, 0, 0 ;  /* 0x00000000ff107431 */ /* 0x000fe200000001ff */
[----:B------:R-:W1:Y:S01]  /*00a0*/  LDCU.64 UR8, c[0x0][0x358] ;  /* 0x00006b00ff0877ac */ /* 0x000e620008000a00 */
[----:B0-----:R-:W-:-:S09]  /*00b0*/  UISETP.GE.AND UP0, UPT, UR5, 0x1, UPT ;  /* 0x000000010500788c */ /* 0x001fd2000bf06270 */
[----:B-1----:R-:W-:Y:S05]  /*00c0*/  BRA.U !UP0, `(.L_x_0) ;  /* 0x0000000508f87547 */ /* 0x002fea000b800000 */
[----:B------:R-:W-:Y:S01]  /*00d0*/  UISETP.GE.U32.AND UP1, UPT, UR5, 0x10, UPT ;  /* 0x000000100500788c */ /* 0x000fe2000bf26070 */
[----:B------:R-:W-:Y:S01]  /*00e0*/  MOV R16, RZ ;  /* 0x000000ff00107202 */ /* 0x000fe20000000f00 */
[----:B------:R-:W-:Y:S01]  /*00f0*/  ULOP3.LUT UR6, UR5, 0xf, URZ, 0xc0, !UPT ;  /* 0x0000000f05067892 */ /* 0x000fe2000f8ec0ff */
[----:B------:R-:W-:-:S03]  /*0100*/  UMOV UR4, URZ ;  /* 0x000000ff00047c82 */ /* 0x000fc60008000000 */
[----:B------:R-:W-:-:S03]  /*0110*/  UISETP.NE.AND UP0, UPT, UR6, URZ, UPT ;  /* 0x000000ff0600728c */ /* 0x000fc6000bf05270 */
[----:B------:R-:W-:Y:S08]  /*0120*/  BRA.U !UP1, `(.L_x_1) ;  /* 0x0000000109e47547 */ /* 0x000ff0000b800000 */
[----:B------:R-:W-:Y:S01]  /*0130*/  ULOP3.LUT UR4, UR5, 0x7ffffff0, URZ, 0xc0, !UPT ;  /* 0x7ffffff005047892 */ /* 0x000fe2000f8ec0ff */
[----:B------:R-:W-:Y:S02]  /*0140*/  MOV R16, RZ ;  /* 0x000000ff00107202 */ /* 0x000fe40000000f00 */
[----:B------:R-:W-:Y:S01]  /*0150*/  MOV R18, R0 ;  /* 0x0000000000127202 */ /* 0x000fe20000000f00 */
[----:B------:R-:W-:-:S12]  /*0160*/  UIADD3 UR7, UPT, UPT, -UR4, URZ, URZ ;  /* 0x000000ff04077290 */ /* 0x000fd8000fffe1ff */
.L_x_2:
[----:B------:R-:W0:Y:S02]  /*0170*/  LDC.64 R4, c[0x0][0x380] ;  /* 0x0000e000ff047b82 */ /* 0x000e240000000a00 */
[----:B0-----:R-:W-:-:S05]  /*0180*/  IMAD.WIDE R4, R18, 0x4, R4 ;  /* 0x0000000412047825 */ /* 0x001fca00078e0204 */
[----:B------:R-:W2:Y:S01]  /*0190*/  LDG.E R25, desc[UR8][R4.64] ;  /* 0x0000000804197981 */ /* 0x000ea2000c1e1900 */
[----:B------:R-:W-:-:S05]  /*01a0*/  IMAD.WIDE R6, R17, 0x4, R4 ;  /* 0x0000000411067825 */ /* 0x000fca00078e0204 */
[----:B------:R0:W3:Y:S01]  /*01b0*/  LDG.E R23, desc[UR8][R6.64] ;  /* 0x0000000806177981 */ /* 0x0000e2000c1e1900 */
[----:B------:R-:W-:-:S05]  /*01c0*/  IMAD.WIDE R8, R17, 0x4, R6 ;  /* 0x0000000411087825 */ /* 0x000fca00078e0206 */
[----:B------:R1:W4:Y:S01]  /*01d0*/  LDG.E R22, desc[UR8][R8.64] ;  /* 0x0000000808167981 */ /* 0x000322000c1e1900 */
[----:B------:R-:W-:-:S05]  /*01e0*/  IMAD.WIDE R12, R17, 0x4, R8 ;  /* 0x00000004110c7825 */ /* 0x000fca00078e0208 */
[----:B------:R-:W5:Y:S01]  /*01f0*/  LDG.E R21, desc[UR8][R12.64] ;  /* 0x000000080c157981 */ /* 0x000f62000c1e1900 */
[----:B------:R-:W-:-:S05]  /*0200*/  IMAD.WIDE R14, R17, 0x4, R12 ;  /* 0x00000004110e7825 */ /* 0x000fca00078e020c */
[----:B------:R-:W5:Y:S01]  /*0210*/  LDG.E R20, desc[UR8][R14.64] ;  /* 0x000000080e147981 */ /* 0x000f62000c1e1900 */
[----:B------:R-:W-:-:S05]  /*0220*/  IMAD.WIDE R2, R17, 0x4, R14 ;  /* 0x0000000411027825 */ /* 0x000fca00078e020e */
[----:B------:R1:W5:Y:S01]  /*0230*/  LDG.E R19, desc[UR8][R2.64] ;  /* 0x0000000802137981 */ /* 0x000362000c1e1900 */
[----:B------:R-:W-:-:S05]  /*0240*/  IMAD.WIDE R26, R17, 0x4, R2 ;  /* 0x00000004111a7825 */ /* 0x000fca00078e0202 */
[----:B------:R1:W5:Y:S01]  /*0250*/  LDG.E R24, desc[UR8][R26.64] ;  /* 0x000000081a187981 */ /* 0x000362000c1e1900 */
[----:B------:R-:W-:-:S05]  /*0260*/  IMAD.WIDE R10, R17, 0x4, R26 ;  /* 0x00000004110a7825 */ /* 0x000fca00078e021a */
[----:B------:R1:W5:Y:S01]  /*0270*/  LDG.E R28, desc[UR8][R10.64] ;  /* 0x000000080a1c7981 */ /* 0x000362000c1e1900 */
[----:B0-----:R-:W-:-:S04]  /*0280*/  IMAD.WIDE R6, R17, 0x4, R10 ;  /* 0x0000000411067825 */ /* 0x001fc800078e020a */
[C---:B-1----:R-:W-:Y:S02]  /*0290*/  IMAD.WIDE R8, R17.reuse, 0x4, R6 ;  /* 0x0000000411087825 */ /* 0x042fe400078e0206 */
[----:B------:R-:W5:Y:S02]  /*02a0*/  LDG.E R6, desc[UR8][R6.64] ;  /* 0x0000000806067981 */ /* 0x000f64000c1e1900 */
[C---:B------:R-:W-:Y:S02]  /*02b0*/  IMAD.WIDE R2, R17.reuse, 0x4, R8 ;  /* 0x0000000411027825 */ /* 0x040fe400078e0208 */
[----:B------:R-:W5:Y:S02]  /*02c0*/  LDG.E R8, desc[UR8][R8.64] ;  /* 0x0000000808087981 */ /* 0x000f64000c1e1900 */
[C---:B------:R-:W-:Y:S02]  /*02d0*/  IMAD.WIDE R4, R17.reuse, 0x4, R2 ;  /* 0x0000000411047825 */ /* 0x040fe400078e0202 */
[----:B------:R-:W5:Y:S02]  /*02e0*/  LDG.E R29, desc[UR8][R2.64] ;  /* 0x00000008021d7981 */ /* 0x000f64000c1e1900 */
[----:B------:R-:W-:-:S02]  /*02f0*/  IMAD.WIDE R12, R17, 0x4, R4 ;  /* 0x00000004110c7825 */ /* 0x000fc400078e0204 */
[----:B------:R-:W5:Y:S02]  /*0300*/  LDG.E R4, desc[UR8][R4.64] ;  /* 0x0000000804047981 */ /* 0x000f64000c1e1900 */
[C---:B------:R-:W-:Y:S02]  /*0310*/  IMAD.WIDE R14, R17.reuse, 0x4, R12 ;  /* 0x00000004110e7825 */ /* 0x040fe400078e020c */
[----:B------:R-:W5:Y:S02]  /*0320*/  LDG.E R12, desc[UR8][R12.64] ;  /* 0x000000080c0c7981 */ /* 0x000f64000c1e1900 */
[C---:B------:R-:W-:Y:S02]  /*0330*/  IMAD.WIDE R26, R17.reuse, 0x4, R14 ;  /* 0x00000004111a7825 */ /* 0x040fe400078e020e */
[----:B------:R-:W5:Y:S02]  /*0340*/  LDG.E R14, desc[UR8][R14.64] ;  /* 0x000000080e0e7981 */ /* 0x000f64000c1e1900 */
[----:B------:R-:W-:-:S02]  /*0350*/  IMAD.WIDE R10, R17, 0x4, R26 ;  /* 0x00000004110a7825 */ /* 0x000fc400078e021a */
[----:B------:R-:W5:Y:S04]  /*0360*/  LDG.E R26, desc[UR8][R26.64] ;  /* 0x000000081a1a7981 */ /* 0x000f68000c1e1900 */
[----:B------:R-:W5:Y:S01]  /*0370*/  LDG.E R10, desc[UR8][R10.64] ;  /* 0x000000080a0a7981 */ /* 0x000f62000c1e1900 */
[----:B------:R-:W-:-:S04]  /*0380*/  UIADD3 UR7, UPT, UPT, UR7, 0x10, URZ ;  /* 0x0000001007077890 */ /* 0x000fc8000fffe0ff */
[----:B------:R-:W-:Y:S01]  /*0390*/  UISETP.NE.AND UP1, UPT, UR7, URZ, UPT ;  /* 0x000000ff0700728c */ /* 0x000fe2000bf25270 */
[----:B------:R-:W-:Y:S01]  /*03a0*/  LEA R18, R17, R18, 0x4 ;  /* 0x0000001211127211 */ /* 0x000fe200078e20ff */
[----:B--2---:R-:W-:-:S04]  /*03b0*/  FADD R16, R25, R16 ;  /* 0x0000001019107221 */ /* 0x004fc80000000000 */
[----:B---3--:R-:W-:-:S04]  /*03c0*/  FADD R23, R16, R23 ;  /* 0x0000001710177221 */ /* 0x008fc80000000000 */
[----:B----4-:R-:W-:-:S04]  /*03d0*/  FADD R22, R23, R22 ;  /* 0x0000001617167221 */ /* 0x010fc80000000000 */
[----:B-----5:R-:W-:-:S04]  /*03e0*/  FADD R21, R22, R21 ;  /* 0x0000001516157221 */ /* 0x020fc80000000000 */
[----:B------:R-:W-:-:S04]  /*03f0*/  FADD R20, R21, R20 ;  /* 0x0000001415147221 */ /* 0x000fc80000000000 */
        /* <DEDUP_REMOVED lines=10> */
[----:B------:R-:W-:Y:S01]  /*04a0*/  FADD R16, R29, R10 ;  /* 0x0000000a1d107221 */ /* 0x000fe20000000000 */
[----:B------:R-:W-:Y:S06]  /*04b0*/  BRA.U UP1, `(.L_x_2) ;  /* 0xfffffffd012c7547 */ /* 0x000fec000b83ffff */
.L_x_1:
[----:B------:R-:W-:Y:S05]  /*04c0*/  BRA.U !UP0, `(.L_x_0) ;  /* 0x0000000108f87547 */ /* 0x000fea000b800000 */
[----:B------:R-:W-:Y:S02]  /*04d0*/  UISETP.GE.U32.AND UP0, UPT, UR6, 0x8, UPT ;  /* 0x000000080600788c */ /* 0x000fe4000bf06070 */
[----:B------:R-:W-:-:S04]  /*04e0*/  ULOP3.LUT UR7, UR5, 0x7, URZ, 0xc0, !UPT ;  /* 0x0000000705077892 */ /* 0x000fc8000f8ec0ff */
[----:B------:R-:W-:-:S03]  /*04f0*/  UISETP.NE.AND UP1, UPT, UR7, URZ, UPT ;  /* 0x000000ff0700728c */ /* 0x000fc6000bf25270 */
[----:B------:R-:W-:Y:S08]  /*0500*/  BRA.U !UP0, `(.L_x_3) ;  /* 0x00000001086c7547 */ /* 0x000ff0000b800000 */
[----:B------:R-:W0:Y:S01]  /*0510*/  LDC.64 R2, c[0x0][0x380] ;  /* 0x0000e000ff027b82 */ /* 0x000e220000000a00 */
[----:B------:R-:W-:-:S04]  /*0520*/  IMAD R5, R17, UR4, R0 ;  /* 0x0000000411057c24 */ /* 0x000fc8000f8e0200 */
[----:B0-----:R-:W-:-:S04]  /*0530*/  IMAD.WIDE R2, R5, 0x4, R2 ;  /* 0x0000000405027825 */ /* 0x001fc800078e0202 */
[C---:B------:R-:W-:Y:S02]  /*0540*/  IMAD.WIDE R4, R17.reuse, 0x4, R2 ;  /* 0x0000000411047825 */ /* 0x040fe400078e0202 */
[----:B------:R-:W2:Y:S02]  /*0550*/  LDG.E R3, desc[UR8][R2.64] ;  /* 0x0000000802037981 */ /* 0x000ea4000c1e1900 */
[C---:B------:R-:W-:Y:S02]  /*0560*/  IMAD.WIDE R6, R17.reuse, 0x4, R4 ;  /* 0x0000000411067825 */ /* 0x040fe400078e0204 */
[----:B------:R-:W3:Y:S02]  /*0570*/  LDG.E R4, desc[UR8][R4.64] ;  /* 0x0000000804047981 */ /* 0x000ee4000c1e1900 */
[C---:B------:R-:W-:Y:S02]  /*0580*/  IMAD.WIDE R8, R17.reuse, 0x4, R6 ;  /* 0x0000000411087825 */ /* 0x040fe400078e0206 */
[----:B------:R-:W4:Y:S02]  /*0590*/  LDG.E R6, desc[UR8][R6.64] ;  /* 0x0000000806067981 */ /* 0x000f24000c1e1900 */
        /* <DEDUP_REMOVED lines=9> */
[----:B------:R-:W-:Y:S01]  /*0630*/  UIADD3 UR4, UPT, UPT, UR4, 0x8, URZ ;  /* 0x0000000804047890 */ /* 0x000fe2000fffe0ff */
[----:B--2---:R-:W-:-:S04]  /*0640*/  FADD R3, R16, R3 ;  /* 0x0000000310037221 */ /* 0x004fc80000000000 */
[----:B---3--:R-:W-:-:S04]  /*0650*/  FADD R3, R3, R4 ;  /* 0x0000000403037221 */ /* 0x008fc80000000000 */
[----:B----4-:R-:W-:-:S04]  /*0660*/  FADD R3, R3, R6 ;  /* 0x0000000603037221 */ /* 0x010fc80000000000 */
[----:B-----5:R-:W-:-:S04]  /*0670*/  FADD R3, R3, R8 ;  /* 0x0000000803037221 */ /* 0x020fc80000000000 */
[----:B------:R-:W-:-:S04]  /*0680*/  FADD R3, R3, R10 ;  /* 0x0000000a03037221 */ /* 0x000fc80000000000 */
[----:B------:R-:W-:-:S04]  /*0690*/  FADD R3, R3, R12 ;  /* 0x0000000c03037221 */ /* 0x000fc80000000000 */
[----:B------:R-:W-:-:S04]  /*06a0*/  FADD R3, R3, R14 ;  /* 0x0000000e03037221 */ /* 0x000fc80000000000 */
[----:B------:R-:W-:-:S07]  /*06b0*/  FADD R16, R3, R18 ;  /* 0x0000001203107221 */ /* 0x000fce0000000000 */
.L_x_3:
        /* <DEDUP_REMOVED lines=12> */
[----:B------:R-:W-:Y:S02]  /*0780*/  IMAD.WIDE R8, R17, 0x4, R6 ;  /* 0x0000000411087825 */ /* 0x000fe400078e0206 */
[----:B------:R-:W4:Y:S04]  /*0790*/  LDG.E R7, desc[UR8][R6.64] ;  /* 0x0000000806077981 */ /* 0x000f28000c1e1900 */
[----:B------:R-:W5:Y:S01]  /*07a0*/  LDG.E R9, desc[UR8][R8.64] ;  /* 0x0000000808097981 */ /* 0x000f62000c1e1900 */
[----:B------:R-:W-:Y:S01]  /*07b0*/  UIADD3 UR4, UPT, UPT, UR4, 0x4, URZ ;  /* 0x0000000404047890 */ /* 0x000fe2000fffe0ff */
[----:B--2---:R-:W-:-:S04]  /*07c0*/  FADD R16, R16, R3 ;  /* 0x0000000310107221 */ /* 0x004fc80000000000 */
[----:B---3--:R-:W-:-:S04]  /*07d0*/  FADD R16, R16, R5 ;  /* 0x0000000510107221 */ /* 0x008fc80000000000 */
[----:B----4-:R-:W-:-:S04]  /*07e0*/  FADD R16, R16, R7 ;  /* 0x0000000710107221 */ /* 0x010fc80000000000 */
[----:B-----5:R-:W-:-:S07]  /*07f0*/  FADD R16, R16, R9 ;  /* 0x0000000910107221 */ /* 0x020fce0000000000 */
.L_x_4:
[----:B------:R-:W-:Y:S05]  /*0800*/  BRA.U !UP1, `(.L_x_0) ;  /* 0x0000000109287547 */ /* 0x000fea000b800000 */
[----:B------:R-:W0:Y:S01]  /*0810*/  LDC.64 R4, c[0x0][0x380] ;  /* 0x0000e000ff047b82 */ /* 0x000e220000000a00 */
[----:B------:R-:W-:Y:S01]  /*0820*/  IMAD R6, R17, UR4, R0 ;  /* 0x0000000411067c24 */ /* 0x000fe2000f8e0200 */
[----:B------:R-:W-:-:S12]  /*0830*/  UIADD3 UR5, UPT, UPT, -UR5, URZ, URZ ;  /* 0x000000ff05057290 */ /* 0x000fd8000fffe1ff */
.L_x_5:
[----:B0-----:R-:W-:-:S06]  /*0840*/  IMAD.WIDE R2, R6, 0x4, R4 ;  /* 0x0000000406027825 */ /* 0x001fcc00078e0204 */
[----:B------:R-:W2:Y:S01]  /*0850*/  LDG.E R3, desc[UR8][R2.64] ;  /* 0x0000000802037981 */ /* 0x000ea2000c1e1900 */
[----:B------:R-:W-:Y:S01]  /*0860*/  UIADD3 UR5, UPT, UPT, UR5, 0x1, URZ ;  /* 0x0000000105057890 */ /* 0x000fe2000fffe0ff */
[----:B------:R-:W-:-:S03]  /*0870*/  IADD3 R6, PT, PT, R6, R17, RZ ;  /* 0x0000001106067210 */ /* 0x000fc60007ffe0ff */
[----:B------:R-:W-:Y:S01]  /*0880*/  UISETP.NE.AND UP0, UPT, UR5, URZ, UPT ;  /* 0x000000ff0500728c */ /* 0x000fe2000bf05270 */
[----:B--2---:R-:W-:-:S08]  /*0890*/  FADD R16, R3, R16 ;  /* 0x0000001003107221 */ /* 0x004fd00000000000 */
[----:B------:R-:W-:Y:S05]  /*08a0*/  BRA.U UP0, `(.L_x_5) ;  /* 0xfffffffd00e47547 */ /* 0x000fea000b83ffff */
.L_x_0:
[----:B------:R-:W0:Y:S02]  /*08b0*/  LDC.64 R2, c[0x0][0x388] ;  /* 0x0000e200ff027b82 */ /* 0x000e240000000a00 */
[----:B0-----:R-:W-:-:S05]  /*08c0*/  IMAD.WIDE R2, R0, 0x4, R2 ;  /* 0x0000000400027825 */ /* 0x001fca00078e0202 */
[----:B------:R-:W-:Y:S01]  /*08d0*/  STG.E desc[UR8][R2.64], R16 ;  /* 0x0000001002007986 */ /* 0x000fe2000c101908 */
[----:B------:R-:W-:Y:S05]  /*08e0*/  EXIT ;  /* 0x000000000000794d */ /* 0x000fea0003800000 */
.L_x_6:
[----:B------:R-:W-:-:S00]  /*08f0*/  BRA `(.L_x_6) ;  /* 0xfffffffc00fc7947 */ /* 0x000fc0000383ffff */
[----:B------:R-:W-:-:S00]  /*0900*/  NOP ;  /* 0x0000000000007918 */ /* 0x000fc00000000000 */
[----:B------:R-:W-:-:S00]  /*0910*/  NOP ;  /* 0x0000000000007918 */ /* 0x000fc00000000000 */
[----:B------:R-:W-:-:S00]  /*0920*/  NOP ;  /* 0x0000000000007918 */ /* 0x000fc00000000000 */
[----:B------:R-:W-:-:S00]  /*0930*/  NOP ;  /* 0x0000000000007918 */ /* 0x000fc00000000000 */
[----:B------:R-:W-:-:S00]  /*0940*/  NOP ;  /* 0x0000000000007918 */ /* 0x000fc00000000000 */
[----:B------:R-:W-:-:S00]  /*0950*/  NOP ;  /* 0x0000000000007918 */ /* 0x000fc00000000000 */
[----:B------:R-:W-:-:S00]  /*0960*/  NOP ;  /* 0x0000000000007918 */ /* 0x000fc00000000000 */
[----:B------:R-:W-:-:S00]  /*0970*/  NOP ;  /* 0x0000000000007918 */ /* 0x000fc00000000000 */
.L_x_128:


//--------------------- .text._Z14combine_kernelPKfS0_Pfi --------------------------
	.section	.text._Z14combine_kernelPKfS0_Pfi,"ax",@progbits
	.align	128
        .global         _Z14combine_kernelPKfS0_Pfi
        .type           _Z14combine_kernelPKfS0_Pfi,@function
        .size           _Z14combine_kernelPKfS0_Pfi,(.L_x_129 - _Z14combine_kernelPKfS0_Pfi)
        .other          _Z14combine_kernelPKfS0_Pfi,@"STO_CUDA_ENTRY STV_DEFAULT"
_Z14combine_kernelPKfS0_Pfi:
.text._Z14combine_kernelPKfS0_Pfi:
[----:B------:R-:W-:Y:S01]  /*0000*/  LDC R1, c[0x0][0x37c] ;  /* 0x0000df00ff017b82 */ /* 0x000fe20000000800 */
[----:B------:R-:W0:Y:S07]  /*0010*/  S2R R3, SR_TID.X ;  /* 0x0000000000037919 */ /* 0x000e2e0000002100 */
[----:B------:R-:W0:Y:S01]  /*0020*/  S2UR UR4, SR_CTAID.X ;  /* 0x00000000000479c3 */ /* 0x000e220000002500 */
[----:B------:R-:W1:Y:S07]  /*0030*/  LDCU UR5, c[0x0][0x398] ;  /* 0x00007300ff0577ac */ /* 0x000e6e0008000800 */
[----:B------:R-:W0:Y:S02]  /*0040*/  LDC R0, c[0x0][0x360] ;  /* 0x0000d800ff007b82 */ /* 0x000e240000000800 */
[----:B0-----:R-:W-:-:S05]  /*0050*/  IMAD R0, R0, UR4, R3 ;  /* 0x0000000400007c24 */ /* 0x001fca000f8e0203 */
[----:B-1----:R-:W-:-:S13]  /*0060*/  ISETP.GE.AND P0, PT, R0, UR5, PT ;  /* 0x0000000500007c0c */ /* 0x002fda000bf06270 */
[----:B------:R-:W-:Y:S05]  /*0070*/  @P0 EXIT ;  /* 0x000000000000094d */ /* 0x000fea0003800000 */
[----:B------:R-:W0:Y:S01]  /*0080*/  LDC.64 R2, c[0x0][0x380] ;  /* 0x0000e000ff027b82 */ /* 0x000e220000000a00 */
[----:B------:R-:W1:Y:S01]  /*0090*/  LDCU.64 UR4, c[0x0][0x358] ;  /* 0x00006b00ff0477ac */ /* 0x000e620008000a00 */
[----:B------:R-:W-:-:S06]  /*00a0*/  SHF.L.U32 R9, R0, 0x1, RZ ;  /* 0x0000000100097819 */ /* 0x000fcc00000006ff */
[----:B------:R-:W2:Y:S08]  /*00b0*/  LDC.64 R4, c[0x0][0x388] ;  /* 0x0000e200ff047b82 */ /* 0x000eb00000000a00 */
[----:B------:R-:W3:Y:S01]  /*00c0*/  LDC.64 R6, c[0x0][0x390] ;  /* 0x0000e400ff067b82 */ /* 0x000ee20000000a00 */
[----:B0-----:R-:W-:-:S05]  /*00d0*/  IMAD.WIDE R2, R9, 0x4, R2 ;  /* 0x0000000409027825 */ /* 0x001fca00078e0202 */
[----:B-1----:R-:W4:Y:S01]  /*00e0*/  LDG.E R0, desc[UR4][R2.64] ;  /* 0x0000000402007981 */ /* 0x002f22000c1e1900 */
[----:B--2---:R-:W-:-:S05]  /*00f0*/  IMAD.WIDE R4, R9, 0x4, R4 ;  /* 0x0000000409047825 */ /* 0x004fca00078e0204 */
[----:B------:R-:W4:Y:S01]  /*0100*/  LDG.E R11, desc[UR4][R4.64] ;  /* 0x00000004040b7981 */ /* 0x000f22000c1e1900 */
[----:B---3--:R-:W-:-:S04]  /*0110*/  IMAD.WIDE R6, R9, 0x4, R6 ;  /* 0x0000000409067825 */ /* 0x008fc800078e0206 */
[----:B----4-:R-:W-:-:S05]  /*0120*/  FADD R11, R0, R11 ;  /* 0x0000000b000b7221 */ /* 0x010fca0000000000 */
[----:B------:R-:W-:Y:S04]  /*0130*/  STG.E desc[UR4][R6.64], R11 ;  /* 0x0000000b06007986 */ /* 0x000fe8000c101904 */
[----:B------:R-:W2:Y:S04]  /*0140*/  LDG.E R0, desc[UR4][R2.64+0x4] ;  /* 0x0000040402007981 */ /* 0x000ea8000c1e1900 */
[----:B------:R-:W2:Y:S02]  /*0150*/  LDG.E R9, desc[UR4][R4.64+0x4] ;  /* 0x0000040404097981 */ /* 0x000ea4000c1e1900 */
[----:B--2---:R-:W-:-:S05]  /*0160*/  FADD R9, R0, R9 ;  /* 0x0000000900097221 */ /* 0x004fca0000000000 */
[----:B------:R-:W-:Y:S01]  /*0170*/  STG.E desc[UR4][R6.64+0x4], R9 ;  /* 0x0000040906007986 */ /* 0x000fe2000c101904 */
[----:B------:R-:W-:Y:S05]  /*0180*/  EXIT ;  /* 0x000000000000794d */ /* 0x000fea0003800000 */
.L_x_7:
        /* <DEDUP_REMOVED lines=15> */
.L_x_129:


//--------------------- .text._Z20shared_expert_kernelPKfPfi --------------------------
	.section	.text._Z20shared_expert_kernelPKfPfi,"ax",@progbits
	.align	128
        .global         _Z20shared_expert_kernelPKfPfi
        .type           _Z20shared_expert_kernelPKfPfi,@function
        .size           _Z20shared_expert_kernelPKfPfi,(.L_x_123 - _Z20shared_expert_kernelPKfPfi)
        .other          _Z20shared_expert_kernelPKfPfi,@"STO_CUDA_ENTRY STV_DEFAULT"
_Z20shared_expert_kernelPKfPfi:
.text._Z20shared_expert_kernelPKfPfi:
        /* <DEDUP_REMOVED lines=10> */
[----:B------:R-:W-:Y:S01]  /*00a0*/  SHF.L.U32 R5, R5, 0x1, RZ ;  /* 0x0000000105057819 */ /* 0x000fe200000006ff */
[----:B------:R-:W2:Y:S04]  /*00b0*/  LDCU.64 UR6, c[0x3][0x80] ;  /* 0x00c01000ff0677ac */ /* 0x000ea80008000a00 */
[----:B0-----:R-:W-:-:S05]  /*00c0*/  IMAD.WIDE R8, R5, 0x4, R8 ;  /* 0x0000000405087825 */ /* 0x001fca00078e0208 */
[----:B-1----:R-:W2:Y:S04]  /*00d0*/  LDG.E R0, desc[UR4][R8.64] ;  /* 0x0000000408007981 */ /* 0x002ea8000c1e1900 */
[----:B------:R-:W3:Y:S01]  /*00e0*/  LDG.E R6, desc[UR4][R8.64+0x4] ;  /* 0x0000040408067981 */ /* 0x000ee2000c1e1900 */
[----:B------:R-:W-:Y:S01]  /*00f0*/  HFMA2 R7, -RZ, RZ, 0.96630859375, -0.0022525787353515625 ;  /* 0x3bbb989dff077431 */ /* 0x000fe200000001ff */
[----:B------:R-:W-:Y:S01]  /*0100*/  MOV R4, 0x437c0000 ;  /* 0x437c000000047802 */ /* 0x000fe20000000f00 */
[----:B------:R-:W-:Y:S01]  /*0110*/  BSSY.RECONVERGENT B0, `(.L_x_8) ;  /* 0x000001b000007945 */ /* 0x000fe20003800200 */
[----:B--2---:R-:W-:-:S04]  /*0120*/  FFMA R3, R0, UR6, RZ ;  /* 0x0000000600037c23 */ /* 0x004fc800080000ff */
[----:B---3--:R-:W-:Y:S01]  /*0130*/  FFMA R2, R6, UR7, R3 ;  /* 0x0000000706027c23 */ /* 0x008fe20008000003 */
[----:B------:R-:W0:Y:S03]  /*0140*/  LDCU.64 UR6, c[0x3][0xa0] ;  /* 0x00c01400ff0677ac */ /* 0x000e260008000a00 */
[----:B------:R-:W-:-:S04]  /*0150*/  FFMA.SAT R3, R2, -R7, 0.5 ;  /* 0x3f00000002037423 */ /* 0x000fc80000002807 */
[----:B------:R-:W-:-:S04]  /*0160*/  FFMA.RM R3, R3, R4, 12582913 ;  /* 0x4b40000103037423 */ /* 0x000fc80000004004 */
[C---:B------:R-:W-:Y:S01]  /*0170*/  FADD R7, R3.reuse, -12583039 ;  /* 0xcb40007f03077421 */ /* 0x040fe20000000000 */
[----:B------:R-:W-:-:S03]  /*0180*/  SHF.L.U32 R3, R3, 0x17, RZ ;  /* 0x0000001703037819 */ /* 0x000fc600000006ff */
[----:B------:R-:W-:-:S04]  /*0190*/  FFMA R7, R2, -1.4426950216293334961, -R7 ;  /* 0xbfb8aa3b02077823 */ /* 0x000fc80000000807 */
[----:B------:R-:W-:Y:S01]  /*01a0*/  FFMA R4, R2, -1.925963033500011079e-08, R7 ;  /* 0xb2a5706002047823 */ /* 0x000fe20000000007 */
[----:B0-----:R-:W-:-:S04]  /*01b0*/  FFMA R7, R0, UR6, RZ ;  /* 0x0000000600077c23 */ /* 0x001fc800080000ff */
[----:B------:R-:W-:Y:S01]  /*01c0*/  FFMA R7, R6, UR7, R7 ;  /* 0x0000000706077c23 */ /* 0x000fe20008000007 */
[----:B------:R-:W0:Y:S02]  /*01d0*/  MUFU.EX2 R4, R4 ;  /* 0x0000000400047308 */ /* 0x000e240000000800 */
[----:B0-----:R-:W-:-:S06]  /*01e0*/  FFMA R9, R3, R4, 1 ;  /* 0x3f80000003097423 */ /* 0x001fcc0000000004 */
[----:B------:R-:W0:Y:S08]  /*01f0*/  MUFU.RCP R8, R9 ;  /* 0x0000000900087308 */ /* 0x000e300000001000 */
[----:B------:R-:W1:Y:S01]  /*0200*/  FCHK P0, R2, R9 ;  /* 0x0000000902007302 */ /* 0x000e620000000000 */
[----:B0-----:R-:W-:-:S04]  /*0210*/  FFMA R3, -R9, R8, 1 ;  /* 0x3f80000009037423 */ /* 0x001fc80000000108 */
[----:B------:R-:W-:-:S04]  /*0220*/  FFMA R3, R8, R3, R8 ;  /* 0x0000000308037223 */ /* 0x000fc80000000008 */
[----:B------:R-:W-:-:S04]  /*0230*/  FFMA R8, R2, R3, RZ ;  /* 0x0000000302087223 */ /* 0x000fc800000000ff */
[----:B------:R-:W-:-:S04]  /*0240*/  FFMA R10, -R9, R8, R2 ;  /* 0x00000008090a7223 */ /* 0x000fc80000000102 */
[----:B------:R-:W-:Y:S01]  /*0250*/  FFMA R8, R3, R10, R8 ;  /* 0x0000000a03087223 */ /* 0x000fe20000000008 */
[----:B-1----:R-:W-:Y:S06]  /*0260*/  @!P0 BRA `(.L_x_9) ;  /* 0x0000000000148947 */ /* 0x002fec0003800000 */
[----:B------:R-:W-:Y:S02]  /*0270*/  MOV R3, R2 ;  /* 0x0000000200037202 */ /* 0x000fe40000000f00 */
[----:B------:R-:W-:Y:S02]  /*0280*/  MOV R4, R9 ;  /* 0x0000000900047202 */ /* 0x000fe40000000f00 */
[----:B------:R-:W-:-:S07]  /*0290*/  MOV R10, 0x2b0 ;  /* 0x000002b0000a7802 */ /* 0x000fce0000000f00 */
[----:B------:R-:W-:Y:S05]  /*02a0*/  CALL.REL.NOINC `($__internal_0_$__cuda_sm3x_div_rn_noftz_f32_slowpath) ;  /* 0x0000000400b07944 */ /* 0x000fea0003c00000 */
[----:B------:R-:W-:-:S07]  /*02b0*/  MOV R8, R3 ;  /* 0x0000000300087202 */ /* 0x000fce0000000f00 */
.L_x_9:
[----:B------:R-:W-:Y:S05]  /*02c0*/  BSYNC.RECONVERGENT B0 ;  /* 0x0000000000007941 */ /* 0x000fea0003800200 */
.L_x_8:
[----:B------:R-:W0:Y:S01]  /*02d0*/  LDCU.64 UR6, c[0x3][0x88] ;  /* 0x00c01100ff0677ac */ /* 0x000e220008000a00 */
[----:B------:R-:W-:Y:S01]  /*02e0*/  HFMA2 R2, -RZ, RZ, 0.96630859375, -0.0022525787353515625 ;  /* 0x3bbb989dff027431 */ /* 0x000fe200000001ff */
[----:B------:R-:W-:Y:S01]  /*02f0*/  MOV R9, 0x437c0000 ;  /* 0x437c000000097802 */ /* 0x000fe20000000f00 */
[----:B------:R-:W-:Y:S01]  /*0300*/  BSSY.RECONVERGENT B0, `(.L_x_10) ;  /* 0x000001a000007945 */ /* 0x000fe20003800200 */
[----:B0-----:R-:W-:-:S04]  /*0310*/  FFMA R3, R0, UR6, RZ ;  /* 0x0000000600037c23 */ /* 0x001fc800080000ff */
[----:B------:R-:W-:Y:S01]  /*0320*/  FFMA R3, R6, UR7, R3 ;  /* 0x0000000706037c23 */ /* 0x000fe20008000003 */
[----:B------:R-:W0:Y:S03]  /*0330*/  LDCU.64 UR6, c[0x3][0xa8] ;  /* 0x00c01500ff0677ac */ /* 0x000e260008000a00 */
[----:B------:R-:W-:-:S04]  /*0340*/  FFMA.SAT R2, R3, -R2, 0.5 ;  /* 0x3f00000003027423 */ /* 0x000fc80000002802 */
[----:B------:R-:W-:-:S04]  /*0350*/  FFMA.RM R2, R2, R9, 12582913 ;  /* 0x4b40000102027423 */ /* 0x000fc80000004009 */
[C---:B------:R-:W-:Y:S01]  /*0360*/  FADD R4, R2.reuse, -12583039 ;  /* 0xcb40007f02047421 */ /* 0x040fe20000000000 */
[----:B------:R-:W-:-:S03]  /*0370*/  SHF.L.U32 R2, R2, 0x17, RZ ;  /* 0x0000001702027819 */ /* 0x000fc600000006ff */
[----:B------:R-:W-:-:S04]  /*0380*/  FFMA R4, R3, -1.4426950216293334961, -R4 ;  /* 0xbfb8aa3b03047823 */ /* 0x000fc80000000804 */
[----:B------:R-:W-:-:S04]  /*0390*/  FFMA R4, R3, -1.925963033500011079e-08, R4 ;  /* 0xb2a5706003047823 */ /* 0x000fc80000000004 */
[----:B------:R-:W1:Y:S02]  /*03a0*/  MUFU.EX2 R9, R4 ;  /* 0x0000000400097308 */ /* 0x000e640000000800 */
[----:B-1----:R-:W-:-:S06]  /*03b0*/  FFMA R4, R2, R9, 1 ;  /* 0x3f80000002047423 */ /* 0x002fcc0000000009 */
[----:B------:R-:W1:Y:S08]  /*03c0*/  MUFU.RCP R9, R4 ;  /* 0x0000000400097308 */ /* 0x000e700000001000 */
[----:B------:R-:W2:Y:S01]  /*03d0*/  FCHK P0, R3, R4 ;  /* 0x0000000403007302 */ /* 0x000ea20000000000 */
[----:B-1----:R-:W-:-:S04]  /*03e0*/  FFMA R2, -R4, R9, 1 ;  /* 0x3f80000004027423 */ /* 0x002fc80000000109 */
[----:B------:R-:W-:Y:S01]  /*03f0*/  FFMA R10, R9, R2, R9 ;  /* 0x00000002090a7223 */ /* 0x000fe20000000009 */
[----:B0-----:R-:W-:Y:S01]  /*0400*/  FFMA R9, R0, UR6, RZ ;  /* 0x0000000600097c23 */ /* 0x001fe200080000ff */
[----:B------:R-:W-:Y:S02]  /*0410*/  FMUL R2, R7, R8 ;  /* 0x0000000807027220 */ /* 0x000fe40000400000 */
[----:B------:R-:W-:Y:S01]  /*0420*/  FFMA R11, R3, R10, RZ ;  /* 0x0000000a030b7223 */ /* 0x000fe200000000ff */
[----:B------:R-:W-:-:S03]  /*0430*/  FFMA R7, R6, UR7, R9 ;  /* 0x0000000706077c23 */ /* 0x000fc60008000009 */
[----:B------:R-:W-:-:S04]  /*0440*/  FFMA R12, -R4, R11, R3 ;  /* 0x0000000b040c7223 */ /* 0x000fc80000000103 */
[----:B------:R-:W-:Y:S01]  /*0450*/  FFMA R10, R10, R12, R11 ;  /* 0x0000000c0a0a7223 */ /* 0x000fe2000000000b */
[----:B--2---:R-:W-:Y:S06]  /*0460*/  @!P0 BRA `(.L_x_11) ;  /* 0x00000000000c8947 */ /* 0x004fec0003800000 */
[----:B------:R-:W-:-:S07]  /*0470*/  MOV R10, 0x490 ;  /* 0x00000490000a7802 */ /* 0x000fce0000000f00 */
[----:B------:R-:W-:Y:S05]  /*0480*/  CALL.REL.NOINC `($__internal_0_$__cuda_sm3x_div_rn_noftz_f32_slowpath) ;  /* 0x0000000400387944 */ /* 0x000fea0003c00000 */
[----:B------:R-:W-:-:S07]  /*0490*/  MOV R10, R3 ;  /* 0x00000003000a7202 */ /* 0x000fce0000000f00 */
.L_x_11:
[----:B------:R-:W-:Y:S05]  /*04a0*/  BSYNC.RECONVERGENT B0 ;  /* 0x0000000000007941 */ /* 0x000fea0003800200 */
.L_x_10:
[----:B------:R-:W0:Y:S01]  /*04b0*/  LDCU.64 UR6, c[0x3][0x90] ;  /* 0x00c01200ff0677ac */ /* 0x000e220008000a00 */
[----:B------:R-:W-:Y:S01]  /*04c0*/  HFMA2 R4, -RZ, RZ, 0.96630859375, -0.0022525787353515625 ;  /* 0x3bbb989dff047431 */ /* 0x000fe200000001ff */
[----:B------:R-:W-:Y:S01]  /*04d0*/  MOV R9, 0x437c0000 ;  /* 0x437c000000097802 */ /* 0x000fe20000000f00 */
[----:B------:R-:W-:Y:S01]  /*04e0*/  BSSY.RECONVERGENT B0, `(.L_x_12) ;  /* 0x000001a000007945 */ /* 0x000fe20003800200 */
[----:B------:R-:W-:Y:S01]  /*04f0*/  FMUL R7, R7, R10 ;  /* 0x0000000a07077220 */ /* 0x000fe20000400000 */
        /* <DEDUP_REMOVED lines=15> */
[----:B0-----:R-:W-:-:S03]  /*05f0*/  FFMA R9, R0, UR6, RZ ;  /* 0x0000000600097c23 */ /* 0x001fc600080000ff */
        /* <DEDUP_REMOVED lines=8> */
.L_x_13:
[----:B------:R-:W-:Y:S05]  /*0680*/  BSYNC.RECONVERGENT B0 ;  /* 0x0000000000007941 */ /* 0x000fea0003800200 */
.L_x_12:
        /* <DEDUP_REMOVED lines=29> */
.L_x_15:
[----:B------:R-:W-:Y:S05]  /*0860*/  BSYNC.RECONVERGENT B0 ;  /* 0x0000000000007941 */ /* 0x000fea0003800200 */
.L_x_14:
[----:B------:R-:W0:Y:S01]  /*0870*/  LDCU.128 UR8, c[0x3][0xc0] ;  /* 0x00c01800ff0877ac */ /* 0x000e220008000c00 */
[----:B------:R-:W1:Y:S01]  /*0880*/  LDC.64 R10, c[0x0][0x388] ;  /* 0x0000e200ff0a7b82 */ /* 0x000e620000000a00 */
[----:B------:R-:W-:Y:S01]  /*0890*/  FMUL R6, R6, R13 ;  /* 0x0000000d06067220 */ /* 0x000fe20000400000 */
[----:B------:R-:W2:Y:S01]  /*08a0*/  LDCU.128 UR12, c[0x3][0xd0] ;  /* 0x00c01a00ff0c77ac */ /* 0x000ea20008000c00 */
[C---:B0-----:R-:W-:Y:S01]  /*08b0*/  FFMA R0, R2.reuse, UR8, RZ ;  /* 0x0000000802007c23 */ /* 0x041fe200080000ff */
[----:B--2---:R-:W-:-:S03]  /*08c0*/  FFMA R2, R2, UR12, RZ ;  /* 0x0000000c02027c23 */ /* 0x004fc600080000ff */
[C---:B------:R-:W-:Y:S01]  /*08d0*/  FFMA R3, R7.reuse, UR9, R0 ;  /* 0x0000000907037c23 */ /* 0x040fe20008000000 */
[----:B------:R-:W-:-:S03]  /*08e0*/  FFMA R9, R7, UR13, R2 ;  /* 0x0000000d07097c23 */ /* 0x000fc60008000002 */
[----:B------:R-:W-:Y:S01]  /*08f0*/  FFMA R7, R8, UR10, R3 ;  /* 0x0000000a08077c23 */ /* 0x000fe20008000003 */
[----:B-1----:R-:W-:-:S04]  /*0900*/  IMAD.WIDE R2, R5, 0x4, R10 ;  /* 0x0000000405027825 */ /* 0x002fc800078e020a */
[----:B------:R-:W-:Y:S01]  /*0910*/  FFMA R9, R8, UR14, R9 ;  /* 0x0000000e08097c23 */ /* 0x000fe20008000009 */
[----:B------:R-:W-:-:S03]  /*0920*/  FFMA R7, R6, UR11, R7 ;  /* 0x0000000b06077c23 */ /* 0x000fc60008000007 */
[----:B------:R-:W-:Y:S02]  /*0930*/  FFMA R9, R6, UR15, R9 ;  /* 0x0000000f06097c23 */ /* 0x000fe40008000009 */
[----:B------:R-:W-:Y:S04]  /*0940*/  STG.E desc[UR4][R2.64], R7 ;  /* 0x0000000702007986 */ /* 0x000fe8000c101904 */
[----:B------:R-:W-:Y:S01]  /*0950*/  STG.E desc[UR4][R2.64+0x4], R9 ;  /* 0x0000040902007986 */ /* 0x000fe2000c101904 */
[----:B------:R-:W-:Y:S05]  /*0960*/  EXIT ;  /* 0x000000000000794d */ /* 0x000fea0003800000 */
        .weak           $__internal_0_$__cuda_sm3x_div_rn_noftz_f32_slowpath
        .type           $__internal_0_$__cuda_sm3x_div_rn_noftz_f32_slowpath,@function
        .size           $__internal_0_$__cuda_sm3x_div_rn_noftz_f32_slowpath,(.L_x_123 - $__internal_0_$__cuda_sm3x_div_rn_noftz_f32_slowpath)
$__internal_0_$__cuda_sm3x_div_rn_noftz_f32_slowpath:
[----:B------:R-:W-:Y:S01]  /*0970*/  SHF.R.U32.HI R11, RZ, 0x17, R4 ;  /* 0x00000017ff0b7819 */ /* 0x000fe20000011604 */
[----:B------:R-:W-:Y:S01]  /*0980*/  BSSY.RECONVERGENT B1, `(.L_x_16) ;  /* 0x0000062000017945 */ /* 0x000fe20003800200 */
[----:B------:R-:W-:Y:S02]  /*0990*/  SHF.R.U32.HI R9, RZ, 0x17, R3 ;  /* 0x00000017ff097819 */ /* 0x000fe40000011603 */
[----:B------:R-:W-:Y:S02]  /*09a0*/  LOP3.LUT R11, R11, 0xff, RZ, 0xc0, !PT ;  /* 0x000000ff0b0b7812 */ /* 0x000fe400078ec0ff */
[----:B------:R-:W-:Y:S02]  /*09b0*/  LOP3.LUT R12, R9, 0xff, RZ, 0xc0, !PT ;  /* 0x000000ff090c7812 */ /* 0x000fe400078ec0ff */
[----:B------:R-:W-:Y:S02]  /*09c0*/  IADD3 R14, PT, PT, R11, -0x1, RZ ;  /* 0xffffffff0b0e7810 */ /* 0x000fe40007ffe0ff */
[----:B------:R-:W-:-:S02]  /*09d0*/  IADD3 R13, PT, PT, R12, -0x1, RZ ;  /* 0xffffffff0c0d7810 */ /* 0x000fc40007ffe0ff */
[----:B------:R-:W-:-:S04]  /*09e0*/  ISETP.GT.U32.AND P0, PT, R14, 0xfd, PT ;  /* 0x000000fd0e00780c */ /* 0x000fc80003f04070 */
[----:B------:R-:W-:-:S13]  /*09f0*/  ISETP.GT.U32.OR P0, PT, R13, 0xfd, P0 ;  /* 0x000000fd0d00780c */ /* 0x000fda0000704470 */
[----:B------:R-:W-:Y:S01]  /*0a00*/  @!P0 MOV R9, RZ ;  /* 0x000000ff00098202 */ /* 0x000fe20000000f00 */
[----:B------:R-:W-:Y:S06]  /*0a10*/  @!P0 BRA `(.L_x_17) ;  /* 0x00000000005c8947 */ /* 0x000fec0003800000 */
[----:B------:R-:W-:Y:S02]  /*0a20*/  FSETP.GTU.FTZ.AND P0, PT, |R3|, +INF , PT ;  /* 0x7f8000000300780b */ /* 0x000fe40003f1c200 */
[----:B------:R-:W-:-:S04]  /*0a30*/  FSETP.GTU.FTZ.AND P1, PT, |R4|, +INF , PT ;  /* 0x7f8000000400780b */ /* 0x000fc80003f3c200 */
[----:B------:R-:W-:-:S13]  /*0a40*/  PLOP3.LUT P0, PT, P0, P1, PT, 0xf8, 0x8f ;  /* 0x00000000008f781c */ /* 0x000fda0000703f70 */
[----:B------:R-:W-:Y:S05]  /*0a50*/  @P0 BRA `(.L_x_18) ;  /* 0x00000004004c0947 */ /* 0x000fea0003800000 */
[----:B------:R-:W-:-:S13]  /*0a60*/  LOP3.LUT P0, RZ, R4, 0x7fffffff, R3, 0xc8, !PT ;  /* 0x7fffffff04ff7812 */ /* 0x000fda000780c803 */
[----:B------:R-:W-:Y:S05]  /*0a70*/  @!P0 BRA `(.L_x_19) ;  /* 0x00000004003c8947 */ /* 0x000fea0003800000 */
[C---:B------:R-:W-:Y:S02]  /*0a80*/  FSETP.NEU.FTZ.AND P2, PT, |R3|.reuse, +INF , PT ;  /* 0x7f8000000300780b */ /* 0x040fe40003f5d200 */
[----:B------:R-:W-:Y:S02]  /*0a90*/  FSETP.NEU.FTZ.AND P1, PT, |R4|, +INF , PT ;  /* 0x7f8000000400780b */ /* 0x000fe40003f3d200 */
[----:B------:R-:W-:-:S11]  /*0aa0*/  FSETP.NEU.FTZ.AND P0, PT, |R3|, +INF , PT ;  /* 0x7f8000000300780b */ /* 0x000fd60003f1d200 */
[----:B------:R-:W-:Y:S05]  /*0ab0*/  @!P1 BRA !P2, `(.L_x_19) ;  /* 0x00000004002c9947 */ /* 0x000fea0005000000 */
[----:B------:R-:W-:-:S04]  /*0ac0*/  LOP3.LUT P2, RZ, R3, 0x7fffffff, RZ, 0xc0, !PT ;  /* 0x7fffffff03ff7812 */ /* 0x000fc8000784c0ff */
[----:B------:R-:W-:-:S13]  /*0ad0*/  PLOP3.LUT P1, PT, P1, P2, PT, 0x2f, 0xf2 ;  /* 0x0000000000f2781c */ /* 0x000fda0000f24577 */
[----:B------:R-:W-:Y:S05]  /*0ae0*/  @P1 BRA `(.L_x_20) ;  /* 0x0000000400181947 */ /* 0x000fea0003800000 */
[----:B------:R-:W-:-:S04]  /*0af0*/  LOP3.LUT P1, RZ, R4, 0x7fffffff, RZ, 0xc0, !PT ;  /* 0x7fffffff04ff7812 */ /* 0x000fc8000782c0ff */
[----:B------:R-:W-:-:S13]  /*0b00*/  PLOP3.LUT P0, PT, P0, P1, PT, 0x2f, 0xf2 ;  /* 0x0000000000f2781c */ /* 0x000fda0000702577 */
[----:B------:R-:W-:Y:S05]  /*0b10*/  @P0 BRA `(.L_x_21) ;  /* 0x0000000400000947 */ /* 0x000fea0003800000 */
[----:B------:R-:W-:Y:S02]  /*0b20*/  ISETP.GE.AND P0, PT, R13, RZ, PT ;  /* 0x000000ff0d00720c */ /* 0x000fe40003f06270 */
[----:B------:R-:W-:-:S11]  /*0b30*/  ISETP.GE.AND P1, PT, R14, RZ, PT ;  /* 0x000000ff0e00720c */ /* 0x000fd60003f26270 */
[----:B------:R-:W-:Y:S01]  /*0b40*/  @P0 MOV R9, RZ ;  /* 0x000000ff00090202 */ /* 0x000fe20000000f00 */
[----:B------:R-:W-:Y:S01]  /*0b50*/  @!P0 FFMA R3, R3, 1.84467440737095516160e+19, RZ ;  /* 0x5f80000003038823 */ /* 0x000fe200000000ff */
[----:B------:R-:W-:Y:S01]  /*0b60*/  @!P0 MOV R9, 0xffffffc0 ;  /* 0xffffffc000098802 */ /* 0x000fe20000000f00 */
[----:B------:R-:W-:-:S03]  /*0b70*/  @!P1 FFMA R4, R4, 1.84467440737095516160e+19, RZ ;  /* 0x5f80000004049823 */ /* 0x000fc600000000ff */
[----:B------:R-:W-:-:S07]  /*0b80*/  @!P1 IADD3 R9, PT, PT, R9, 0x40, RZ ;  /* 0x0000004009099810 */ /* 0x000fce0007ffe0ff */
.L_x_17:
[----:B------:R-:W-:Y:S01]  /*0b90*/  LEA R13, R11, 0xc0800000, 0x17 ;  /* 0xc08000000b0d7811 */ /* 0x000fe200078eb8ff */
[----:B------:R-:W-:Y:S01]  /*0ba0*/  BSSY.RECONVERGENT B2, `(.L_x_22) ;  /* 0x0000036000027945 */ /* 0x000fe20003800200 */
[----:B------:R-:W-:Y:S02]  /*0bb0*/  IADD3 R12, PT, PT, R12, -0x7f, RZ ;  /* 0xffffff810c0c7810 */ /* 0x000fe40007ffe0ff */
[----:B------:R-:W-:-:S03]  /*0bc0*/  IADD3 R13, PT, PT, -R13, R4, RZ ;  /* 0x000000040d0d7210 */ /* 0x000fc60007ffe1ff */
[C---:B------:R-:W-:Y:S01]  /*0bd0*/  IMAD R3, R12.reuse, -0x800000, R3 ;  /* 0xff8000000c037824 */ /* 0x040fe200078e0203 */
[----:B------:R-:W0:Y:S01]  /*0be0*/  MUFU.RCP R4, R13 ;  /* 0x0000000d00047308 */ /* 0x000e220000001000 */
[----:B------:R-:W-:Y:S01]  /*0bf0*/  FADD.FTZ R14, -R13, -RZ ;  /* 0x800000ff0d0e7221 */ /* 0x000fe20000010100 */
[----:B------:R-:W-:-:S04]  /*0c00*/  IADD3 R12, PT, PT, R12, 0x7f, -R11 ;  /* 0x0000007f0c0c7810 */ /* 0x000fc80007ffe80b */
[----:B------:R-:W-:Y:S01]  /*0c10*/  IADD3 R12, PT, PT, R12, R9, RZ ;  /* 0x000000090c0c7210 */ /* 0x000fe20007ffe0ff */
[----:B0-----:R-:W-:-:S04]  /*0c20*/  FFMA R15, R4, R14, 1 ;  /* 0x3f800000040f7423 */ /* 0x001fc8000000000e */
[----:B------:R-:W-:-:S04]  /*0c30*/  FFMA R4, R4, R15, R4 ;  /* 0x0000000f04047223 */ /* 0x000fc80000000004 */
[----:B------:R-:W-:-:S04]  /*0c40*/  FFMA R15, R3, R4, RZ ;  /* 0x00000004030f7223 */ /* 0x000fc800000000ff */
[----:B------:R-:W-:-:S04]  /*0c50*/  FFMA R16, R14, R15, R3 ;  /* 0x0000000f0e107223 */ /* 0x000fc80000000003 */
[----:B------:R-:W-:-:S04]  /*0c60*/  FFMA R15, R4, R16, R15 ;  /* 0x00000010040f7223 */ /* 0x000fc8000000000f */
[----:B------:R-:W-:-:S04]  /*0c70*/  FFMA R14, R14, R15, R3 ;  /* 0x0000000f0e0e7223 */ /* 0x000fc80000000003 */
[----:B------:R-:W-:-:S05]  /*0c80*/  FFMA R3, R4, R14, R15 ;  /* 0x0000000e04037223 */ /* 0x000fca000000000f */
[----:B------:R-:W-:-:S04]  /*0c90*/  SHF.R.U32.HI R11, RZ, 0x17, R3 ;  /* 0x00000017ff0b7819 */ /* 0x000fc80000011603 */
[----:B------:R-:W-:-:S04]  /*0ca0*/  LOP3.LUT R11, R11, 0xff, RZ, 0xc0, !PT ;  /* 0x000000ff0b0b7812 */ /* 0x000fc800078ec0ff */
[----:B------:R-:W-:-:S04]  /*0cb0*/  IADD3 R13, PT, PT, R11, R12, RZ ;  /* 0x0000000c0b0d7210 */ /* 0x000fc80007ffe0ff */
[----:B------:R-:W-:-:S04]  /*0cc0*/  IADD3 R9, PT, PT, R13, -0x1, RZ ;  /* 0xffffffff0d097810 */ /* 0x000fc80007ffe0ff */
[----:B------:R-:W-:-:S13]  /*0cd0*/  ISETP.GE.U32.AND P0, PT, R9, 0xfe, PT ;  /* 0x000000fe0900780c */ /* 0x000fda0003f06070 */
[----:B------:R-:W-:Y:S05]  /*0ce0*/  @!P0 BRA `(.L_x_23) ;  /* 0x0000000000808947 */ /* 0x000fea0003800000 */
[----:B------:R-:W-:-:S13]  /*0cf0*/  ISETP.GT.AND P0, PT, R13, 0xfe, PT ;  /* 0x000000fe0d00780c */ /* 0x000fda0003f04270 */
[----:B------:R-:W-:Y:S05]  /*0d00*/  @P0 BRA `(.L_x_24) ;  /* 0x00000000006c0947 */ /* 0x000fea0003800000 */
[----:B------:R-:W-:-:S13]  /*0d10*/  ISETP.GE.AND P0, PT, R13, 0x1, PT ;  /* 0x000000010d00780c */ /* 0x000fda0003f06270 */
[----:B------:R-:W-:Y:S05]  /*0d20*/  @P0 BRA `(.L_x_25) ;  /* 0x0000000000740947 */ /* 0x000fea0003800000 */
[----:B------:R-:W-:Y:S02]  /*0d30*/  ISETP.GE.AND P0, PT, R13, -0x18, PT ;  /* 0xffffffe80d00780c */ /* 0x000fe40003f06270 */
[----:B------:R-:W-:-:S11]  /*0d40*/  LOP3.LUT R3, R3, 0x80000000, RZ, 0xc0, !PT ;  /* 0x8000000003037812 */ /* 0x000fd600078ec0ff */
[----:B------:R-:W-:Y:S05]  /*0d50*/  @!P0 BRA `(.L_x_25) ;  /* 0x0000000000688947 */ /* 0x000fea0003800000 */
[CCC-:B------:R-:W-:Y:S01]  /*0d60*/  FFMA.RZ R9, R4.reuse, R14.reuse, R15.reuse ;  /* 0x0000000e04097223 */ /* 0x1c0fe2000000c00f */
[C---:B------:R-:W-:Y:S02]  /*0d70*/  IADD3 R12, PT, PT, R13.reuse, 0x20, RZ ;  /* 0x000000200d0c7810 */ /* 0x040fe40007ffe0ff */
[----:B------:R-:W-:Y:S02]  /*0d80*/  ISETP.NE.AND P2, PT, R13, RZ, PT ;  /* 0x000000ff0d00720c */ /* 0x000fe40003f45270 */
[----:B------:R-:W-:Y:S01]  /*0d90*/  LOP3.LUT R11, R9, 0x7fffff, RZ, 0xc0, !PT ;  /* 0x007fffff090b7812 */ /* 0x000fe200078ec0ff */
[CCC-:B------:R-:W-:Y:S01]  /*0da0*/  FFMA.RP R9, R4.reuse, R14.reuse, R15.reuse ;  /* 0x0000000e04097223 */ /* 0x1c0fe2000000800f */
[----:B------:R-:W-:Y:S01]  /*0db0*/  FFMA.RM R4, R4, R14, R15 ;  /* 0x0000000e04047223 */ /* 0x000fe2000000400f */
[----:B------:R-:W-:Y:S02]  /*0dc0*/  ISETP.NE.AND P1, PT, R13, RZ, PT ;  /* 0x000000ff0d00720c */ /* 0x000fe40003f25270 */
[----:B------:R-:W-:-:S02]  /*0dd0*/  LOP3.LUT R11, R11, 0x800000, RZ, 0xfc, !PT ;  /* 0x008000000b0b7812 */ /* 0x000fc400078efcff */
[----:B------:R-:W-:Y:S02]  /*0de0*/  IADD3 R13, PT, PT, -R13, RZ, RZ ;  /* 0x000000ff0d0d7210 */ /* 0x000fe40007ffe1ff */
[----:B------:R-:W-:Y:S02]  /*0df0*/  SHF.L.U32 R12, R11, R12, RZ ;  /* 0x0000000c0b0c7219 */ /* 0x000fe400000006ff */
[----:B------:R-:W-:Y:S02]  /*0e00*/  FSETP.NEU.FTZ.AND P0, PT, R9, R4, PT ;  /* 0x000000040900720b */ /* 0x000fe40003f1d000 */
[----:B------:R-:W-:Y:S02]  /*0e10*/  SEL R4, R13, RZ, P2 ;  /* 0x000000ff0d047207 */ /* 0x000fe40001000000 */
[----:B------:R-:W-:Y:S02]  /*0e20*/  ISETP.NE.AND P1, PT, R12, RZ, P1 ;  /* 0x000000ff0c00720c */ /* 0x000fe40000f25270 */
[----:B------:R-:W-:-:S02]  /*0e30*/  SHF.R.U32.HI R4, RZ, R4, R11 ;  /* 0x00000004ff047219 */ /* 0x000fc4000001160b */
[----:B------:R-:W-:Y:S02]  /*0e40*/  PLOP3.LUT P0, PT, P0, P1, PT, 0xf8, 0x8f ;  /* 0x00000000008f781c */ /* 0x000fe40000703f70 */
[----:B------:R-:W-:Y:S02]  /*0e50*/  SHF.R.U32.HI R12, RZ, 0x1, R4 ;  /* 0x00000001ff0c7819 */ /* 0x000fe40000011604 */
[----:B------:R-:W-:-:S04]  /*0e60*/  SEL R9, RZ, 0x1, !P0 ;  /* 0x00000001ff097807 */ /* 0x000fc80004000000 */
[----:B------:R-:W-:-:S04]  /*0e70*/  LOP3.LUT R9, R9, 0x1, R12, 0xf8, !PT ;  /* 0x0000000109097812 */ /* 0x000fc800078ef80c */
[----:B------:R-:W-:-:S04]  /*0e80*/  LOP3.LUT R9, R9, R4, RZ, 0xc0, !PT ;  /* 0x0000000409097212 */ /* 0x000fc800078ec0ff */
[----:B------:R-:W-:-:S04]  /*0e90*/  IADD3 R12, PT, PT, R12, R9, RZ ;  /* 0x000000090c0c7210 */ /* 0x000fc80007ffe0ff */
[----:B------:R-:W-:Y:S01]  /*0ea0*/  LOP3.LUT R3, R12, R3, RZ, 0xfc, !PT ;  /* 0x000000030c037212 */ /* 0x000fe200078efcff */
[----:B------:R-:W-:Y:S06]  /*0eb0*/  BRA `(.L_x_25) ;  /* 0x0000000000107947 */ /* 0x000fec0003800000 */
.L_x_24:
[----:B------:R-:W-:-:S04]  /*0ec0*/  LOP3.LUT R3, R3, 0x80000000, RZ, 0xc0, !PT ;  /* 0x8000000003037812 */ /* 0x000fc800078ec0ff */
[----:B------:R-:W-:Y:S01]  /*0ed0*/  LOP3.LUT R3, R3, 0x7f800000, RZ, 0xfc, !PT ;  /* 0x7f80000003037812 */ /* 0x000fe200078efcff */
[----:B------:R-:W-:Y:S06]  /*0ee0*/  BRA `(.L_x_25) ;  /* 0x0000000000047947 */ /* 0x000fec0003800000 */
.L_x_23:
[----:B------:R-:W-:-:S07]  /*0ef0*/  LEA R3, R12, R3, 0x17 ;  /* 0x000000030c037211 */ /* 0x000fce00078eb8ff */
.L_x_25:
[----:B------:R-:W-:Y:S05]  /*0f00*/  BSYNC.RECONVERGENT B2 ;  /* 0x0000000000027941 */ /* 0x000fea0003800200 */
.L_x_22:
[----:B------:R-:W-:Y:S05]  /*0f10*/  BRA `(.L_x_26) ;  /* 0x0000000000207947 */ /* 0x000fea0003800000 */
.L_x_21:
[----:B------:R-:W-:-:S04]  /*0f20*/  LOP3.LUT R3, R4, 0x80000000, R3, 0x48, !PT ;  /* 0x8000000004037812 */ /* 0x000fc800078e4803 */
[----:B------:R-:W-:Y:S01]  /*0f30*/  LOP3.LUT R3, R3, 0x7f800000, RZ, 0xfc, !PT ;  /* 0x7f80000003037812 */ /* 0x000fe200078efcff */
[----:B------:R-:W-:Y:S06]  /*0f40*/  BRA `(.L_x_26) ;  /* 0x0000000000147947 */ /* 0x000fec0003800000 */
.L_x_20:
[----:B------:R-:W-:Y:S01]  /*0f50*/  LOP3.LUT R3, R4, 0x80000000, R3, 0x48, !PT ;  /* 0x8000000004037812 */ /* 0x000fe200078e4803 */
[----:B------:R-:W-:Y:S06]  /*0f60*/  BRA `(.L_x_26) ;  /* 0x00000000000c7947 */ /* 0x000fec0003800000 */
.L_x_19:
[----:B------:R-:W0:Y:S01]  /*0f70*/  MUFU.RSQ R3, -QNAN ;  /* 0xffc0000000037908 */ /* 0x000e220000001400 */
[----:B------:R-:W-:Y:S05]  /*0f80*/  BRA `(.L_x_26) ;  /* 0x0000000000047947 */ /* 0x000fea0003800000 */
.L_x_18:
[----:B------:R-:W-:-:S07]  /*0f90*/  FADD.FTZ R3, R3, R4 ;  /* 0x0000000403037221 */ /* 0x000fce0000010000 */
.L_x_26:
[----:B------:R-:W-:Y:S05]  /*0fa0*/  BSYNC.RECONVERGENT B1 ;  /* 0x0000000000017941 */ /* 0x000fea0003800200 */
.L_x_16:
[----:B------:R-:W-:-:S04]  /*0fb0*/  HFMA2 R11, -RZ, RZ, 0, 0 ;  /* 0x00000000ff0b7431 */ /* 0x000fc800000001ff */
[----:B0-----:R-:W-:Y:S05]  /*0fc0*/  RET.REL.NODEC R10 `(_Z20shared_expert_kernelPKfPfi) ;  /* 0xfffffff00a0c7950 */ /* 0x001fea0003c3ffff */
.L_x_27:
        /* <DEDUP_REMOVED lines=11> */
.L_x_123:


//--------------------- .text._Z24dispatched_expert_kernelPKfS0_PKiS2_Pfii --------------------------
	.section	.text._Z24dispatched_expert_kernelPKfS0_PKiS2_Pfii,"ax",@progbits
	.align	128
        .global         _Z24dispatched_expert_kernelPKfS0_PKiS2_Pfii
        .type           _Z24dispatched_expert_kernelPKfS0_PKiS2_Pfii,@function
        .size           _Z24dispatched_expert_kernelPKfS0_PKiS2_Pfii,(.L_x_124 - _Z24dispatched_expert_kernelPKfS0_PKiS2_Pfii)
        .other          _Z24dispatched_expert_kernelPKfS0_PKiS2_Pfii,@"STO_CUDA_ENTRY STV_DEFAULT"
_Z24dispatched_expert_kernelPKfS0_PKiS2_Pfii:
.text._Z24dispatched_expert_kernelPKfS0_PKiS2_Pfii:
        /* <DEDUP_REMOVED lines=10> */
[----:B------:R-:W2:Y:S01]  /*00a0*/  LDCU UR6, c[0x0][0x3ac] ;  /* 0x00007580ff0677ac */ /* 0x000ea20008000800 */
[----:B0-----:R-:W-:-:S05]  /*00b0*/  IMAD.WIDE R2, R5, 0x4, R2 ;  /* 0x0000000405027825 */ /* 0x001fca00078e0202 */
[----:B-1----:R-:W2:Y:S02]  /*00c0*/  LDG.E R9, desc[UR4][R2.64] ;  /* 0x0000000402097981 */ /* 0x002ea4000c1e1900 */
[----:B--2---:R-:W-:-:S04]  /*00d0*/  ISETP.GE.AND P0, PT, R9, UR6, PT ;  /* 0x0000000609007c0c */ /* 0x004fc8000bf06270 */
[----:B------:R-:W-:-:S13]  /*00e0*/  ISETP.LT.OR P0, PT, R9, RZ, P0 ;  /* 0x000000ff0900720c */ /* 0x000fda0000701670 */
[----:B------:R-:W-:Y:S05]  /*00f0*/  @P0 EXIT ;  /* 0x000000000000094d */ /* 0x000fea0003800000 */
[----:B------:R-:W0:Y:S08]  /*0100*/  LDC.64 R10, c[0x0][0x398] ;  /* 0x0000e600ff0a7b82 */ /* 0x000e300000000a00 */
[----:B------:R-:W1:Y:S01]  /*0110*/  LDC.64 R14, c[0x0][0x380] ;  /* 0x0000e000ff0e7b82 */ /* 0x000e620000000a00 */
[----:B------:R-:W-:-:S07]  /*0120*/  SHF.L.U32 R3, R5, 0x1, RZ ;  /* 0x0000000105037819 */ /* 0x000fce00000006ff */
[----:B------:R-:W2:Y:S01]  /*0130*/  LDC.64 R12, c[0x0][0x388] ;  /* 0x0000e200ff0c7b82 */ /* 0x000ea20000000a00 */
[----:B0-----:R-:W-:-:S05]  /*0140*/  IMAD.WIDE R10, R5, 0x4, R10 ;  /* 0x00000004050a7825 */ /* 0x001fca00078e020a */
[----:B------:R-:W3:Y:S01]  /*0150*/  LDG.E R6, desc[UR4][R10.64] ;  /* 0x000000040a067981 */ /* 0x000ee2000c1e1900 */
[----:B-1----:R-:W-:-:S05]  /*0160*/  IMAD.WIDE R14, R3, 0x4, R14 ;  /* 0x00000004030e7825 */ /* 0x002fca00078e020e */
[----:B------:R-:W4:Y:S04]  /*0170*/  LDG.E R3, desc[UR4][R14.64] ;  /* 0x000000040e037981 */ /* 0x000f28000c1e1900 */
[----:B------:R-:W4:Y:S01]  /*0180*/  LDG.E R2, desc[UR4][R14.64+0x4] ;  /* 0x000004040e027981 */ /* 0x000f22000c1e1900 */
[----:B--2---:R-:W-:-:S04]  /*0190*/  IMAD.WIDE R12, R5, 0x4, R12 ;  /* 0x00000004050c7825 */ /* 0x004fc800078e020c */
[----:B------:R-:W-:Y:S01]  /*01a0*/  HFMA2 R0, -RZ, RZ, 0.96630859375, -0.0022525787353515625 ;  /* 0x3bbb989dff007431 */ /* 0x000fe200000001ff */
[----:B------:R-:W-:Y:S01]  /*01b0*/  MOV R7, 0x437c0000 ;  /* 0x437c000000077802 */ /* 0x000fe20000000f00 */
[----:B------:R0:W5:Y:S01]  /*01c0*/  LDG.E R8, desc[UR4][R12.64] ;  /* 0x000000040c087981 */ /* 0x000162000c1e1900 */
[----:B------:R-:W-:Y:S01]  /*01d0*/  BSSY.RECONVERGENT B0, `(.L_x_28) ;  /* 0x000001d000007945 */ /* 0x000fe20003800200 */
[----:B---3--:R-:W-:-:S04]  /*01e0*/  SHF.L.U32 R6, R6, 0x5, RZ ;  /* 0x0000000506067819 */ /* 0x008fc800000006ff */
[----:B------:R-:W4:Y:S08]  /*01f0*/  LDC.64 R4, c[0x3][R6+0xe0] ;  /* 0x00c0380006047b82 */ /* 0x000f300000000a00 */
[----:B------:R-:W1:Y:S01]  /*0200*/  LDC.64 R10, c[0x3][R6+0x2e0] ;  /* 0x00c0b800060a7b82 */ /* 0x000e620000000a00 */
[----:B----4-:R-:W-:-:S04]  /*0210*/  FFMA R4, R4, R3, RZ ;  /* 0x0000000304047223 */ /* 0x010fc800000000ff */
[----:B------:R-:W-:-:S04]  /*0220*/  FFMA R5, R5, R2, R4 ;  /* 0x0000000205057223 */ /* 0x000fc80000000004 */
[----:B------:R-:W-:-:S04]  /*0230*/  FFMA.SAT R0, R5, -R0, 0.5 ;  /* 0x3f00000005007423 */ /* 0x000fc80000002800 */
[----:B------:R-:W-:-:S04]  /*0240*/  FFMA.RM R0, R0, R7, 12582913 ;  /* 0x4b40000100007423 */ /* 0x000fc80000004007 */
[C---:B------:R-:W-:Y:S01]  /*0250*/  FADD R4, R0.reuse, -12583039 ;  /* 0xcb40007f00047421 */ /* 0x040fe20000000000 */
[----:B------:R-:W-:-:S03]  /*0260*/  SHF.L.U32 R0, R0, 0x17, RZ ;  /* 0x0000001700007819 */ /* 0x000fc600000006ff */
[----:B------:R-:W-:-:S04]  /*0270*/  FFMA R4, R5, -1.4426950216293334961, -R4 ;  /* 0xbfb8aa3b05047823 */ /* 0x000fc80000000804 */
[----:B------:R-:W-:-:S04]  /*0280*/  FFMA R4, R5, -1.925963033500011079e-08, R4 ;  /* 0xb2a5706005047823 */ /* 0x000fc80000000004 */
[----:B------:R-:W0:Y:S02]  /*0290*/  MUFU.EX2 R7, R4 ;  /* 0x0000000400077308 */ /* 0x000e240000000800 */
[----:B0-----:R-:W-:-:S06]  /*02a0*/  FFMA R12, R0, R7, 1 ;  /* 0x3f800000000c7423 */ /* 0x001fcc0000000007 */
[----:B------:R-:W0:Y:S08]  /*02b0*/  MUFU.RCP R7, R12 ;  /* 0x0000000c00077308 */ /* 0x000e300000001000 */
[----:B------:R-:W2:Y:S01]  /*02c0*/  FCHK P0, R5, R12 ;  /* 0x0000000c05007302 */ /* 0x000ea20000000000 */
[----:B0-----:R-:W-:-:S04]  /*02d0*/  FFMA R0, -R12, R7, 1 ;  /* 0x3f8000000c007423 */ /* 0x001fc80000000107 */
[----:B------:R-:W-:Y:S01]  /*02e0*/  FFMA R0, R7, R0, R7 ;  /* 0x0000000007007223 */ /* 0x000fe20000000007 */
[----:B-1----:R-:W-:-:S03]  /*02f0*/  FFMA R7, R3, R10, RZ ;  /* 0x0000000a03077223 */ /* 0x002fc600000000ff */
[----:B------:R-:W-:Y:S01]  /*0300*/  FFMA R13, R5, R0, RZ ;  /* 0x00000000050d7223 */ /* 0x000fe200000000ff */
[----:B------:R-:W-:-:S03]  /*0310*/  FFMA R11, R2, R11, R7 ;  /* 0x0000000b020b7223 */ /* 0x000fc60000000007 */
[----:B------:R-:W-:-:S04]  /*0320*/  FFMA R14, -R12, R13, R5 ;  /* 0x0000000d0c0e7223 */ /* 0x000fc80000000105 */
[----:B------:R-:W-:Y:S01]  /*0330*/  FFMA R4, R0, R14, R13 ;  /* 0x0000000e00047223 */ /* 0x000fe2000000000d */
[----:B--2---:R-:W-:Y:S06]  /*0340*/  @!P0 BRA `(.L_x_29) ;  /* 0x0000000000148947 */ /* 0x004fec0003800000 */
[----:B------:R-:W-:Y:S02]  /*0350*/  MOV R0, R5 ;  /* 0x0000000500007202 */ /* 0x000fe40000000f00 */
[----:B------:R-:W-:Y:S02]  /*0360*/  MOV R7, R12 ;  /* 0x0000000c00077202 */ /* 0x000fe40000000f00 */
[----:B------:R-:W-:-:S07]  /*0370*/  MOV R10, 0x390 ;  /* 0x00000390000a7802 */ /* 0x000fce0000000f00 */
[----:B-----5:R-:W-:Y:S05]  /*0380*/  CALL.REL.NOINC `($__internal_1_$__cuda_sm3x_div_rn_noftz_f32_slowpath) ;  /* 0x0000000400cc7944 */ /* 0x020fea0003c00000 */
[----:B------:R-:W-:-:S07]  /*0390*/  MOV R4, R0 ;  /* 0x0000000000047202 */ /* 0x000fce0000000f00 */
.L_x_29:
[----:B------:R-:W-:Y:S05]  /*03a0*/  BSYNC.RECONVERGENT B0 ;  /* 0x0000000000007941 */ /* 0x000fea0003800200 */
.L_x_28:
[----:B------:R-:W0:Y:S01]  /*03b0*/  LDC.64 R12, c[0x3][R6+0xe8] ;  /* 0x00c03a00060c7b82 */ /* 0x000e220000000a00 */
[----:B------:R-:W-:Y:S01]  /*03c0*/  HFMA2 R7, -RZ, RZ, 0.96630859375, -0.0022525787353515625 ;  /* 0x3bbb989dff077431 */ /* 0x000fe200000001ff */
[----:B------:R-:W-:Y:S01]  /*03d0*/  MOV R10, 0x437c0000 ;  /* 0x437c0000000a7802 */ /* 0x000fe20000000f00 */
[----:B------:R-:W-:Y:S01]  /*03e0*/  BSSY.RECONVERGENT B0, `(.L_x_30) ;  /* 0x000001b000007945 */ /* 0x000fe20003800200 */
[----:B0-----:R-:W-:-:S04]  /*03f0*/  FFMA R5, R3, R12, RZ ;  /* 0x0000000c03057223 */ /* 0x001fc800000000ff */
[----:B------:R-:W-:Y:S02]  /*0400*/  FFMA R0, R2, R13, R5 ;  /* 0x0000000d02007223 */ /* 0x000fe40000000005 */
[----:B------:R-:W0:Y:S02]  /*0410*/  LDC.64 R12, c[0x3][R6+0x2e8] ;  /* 0x00c0ba00060c7b82 */ /* 0x000e240000000a00 */
        /* <DEDUP_REMOVED lines=8> */
[----:B------:R-:W1:Y:S01]  /*04a0*/  MUFU.RCP R10, R17 ;  /* 0x00000011000a7308 */ /* 0x000e620000001000 */
[----:B0-----:R-:W-:-:S07]  /*04b0*/  FFMA R15, R3, R12, RZ ;  /* 0x0000000c030f7223 */ /* 0x001fce00000000ff */
[----:B------:R-:W0:Y:S01]  /*04c0*/  FCHK P0, R0, R17 ;  /* 0x0000001100007302 */ /* 0x000e220000000000 */
[----:B-1----:R-:W-:-:S04]  /*04d0*/  FFMA R5, -R17, R10, 1 ;  /* 0x3f80000011057423 */ /* 0x002fc8000000010a */
[----:B------:R-:W-:Y:S01]  /*04e0*/  FFMA R19, R10, R5, R10 ;  /* 0x000000050a137223 */ /* 0x000fe2000000000a */
[----:B------:R-:W-:Y:S01]  /*04f0*/  FMUL R5, R11, R4 ;  /* 0x000000040b057220 */ /* 0x000fe20000400000 */
[----:B------:R-:W-:Y:S02]  /*0500*/  FFMA R4, R2, R13, R15 ;  /* 0x0000000d02047223 */ /* 0x000fe4000000000f */
[----:B------:R-:W-:-:S04]  /*0510*/  FFMA R10, R0, R19, RZ ;  /* 0x00000013000a7223 */ /* 0x000fc800000000ff */
[----:B------:R-:W-:-:S04]  /*0520*/  FFMA R14, -R17, R10, R0 ;  /* 0x0000000a110e7223 */ /* 0x000fc80000000100 */
[----:B------:R-:W-:Y:S01]  /*0530*/  FFMA R7, R19, R14, R10 ;  /* 0x0000000e13077223 */ /* 0x000fe2000000000a */
[----:B0-----:R-:W-:Y:S06]  /*0540*/  @!P0 BRA `(.L_x_31) ;  /* 0x0000000000108947 */ /* 0x001fec0003800000 */
[----:B------:R-:W-:Y:S02]  /*0550*/  MOV R7, R17 ;  /* 0x0000001100077202 */ /* 0x000fe40000000f00 */
[----:B------:R-:W-:-:S07]  /*0560*/  MOV R10, 0x580 ;  /* 0x00000580000a7802 */ /* 0x000fce0000000f00 */
[----:B-----5:R-:W-:Y:S05]  /*0570*/  CALL.REL.NOINC `($__internal_1_$__cuda_sm3x_div_rn_noftz_f32_slowpath) ;  /* 0x0000000400507944 */ /* 0x020fea0003c00000 */
[----:B------:R-:W-:-:S07]  /*0580*/  MOV R7, R0 ;  /* 0x0000000000077202 */ /* 0x000fce0000000f00 */
.L_x_31:
[----:B------:R-:W-:Y:S05]  /*0590*/  BSYNC.RECONVERGENT B0 ;  /* 0x0000000000007941 */ /* 0x000fea0003800200 */
.L_x_30:
[----:B------:R-:W0:Y:S01]  /*05a0*/  LDC.64 R10, c[0x3][R6+0xf0] ;  /* 0x00c03c00060a7b82 */ /* 0x000e220000000a00 */
[----:B------:R-:W-:Y:S01]  /*05b0*/  HFMA2 R15, -RZ, RZ, 0.96630859375, -0.0022525787353515625 ;  /* 0x3bbb989dff0f7431 */ /* 0x000fe200000001ff */
[----:B------:R-:W-:Y:S01]  /*05c0*/  BSSY.RECONVERGENT B0, `(.L_x_32) ;  /* 0x000001c000007945 */ /* 0x000fe20003800200 */
[----:B------:R-:W-:Y:S01]  /*05d0*/  FMUL R4, R4, R7 ;  /* 0x0000000704047220 */ /* 0x000fe20000400000 */
[----:B0-----:R-:W-:-:S04]  /*05e0*/  FFMA R13, R3, R10, RZ ;  /* 0x0000000a030d7223 */ /* 0x001fc800000000ff */
[----:B------:R-:W-:Y:S01]  /*05f0*/  FFMA R0, R2, R11, R13 ;  /* 0x0000000b02007223 */ /* 0x000fe2000000000d */
[----:B------:R-:W-:-:S03]  /*0600*/  MOV R11, 0x437c0000 ;  /* 0x437c0000000b7802 */ /* 0x000fc60000000f00 */
[----:B------:R-:W-:-:S04]  /*0610*/  FFMA.SAT R10, R0, -R15, 0.5 ;  /* 0x3f000000000a7423 */ /* 0x000fc8000000280f */
[----:B------:R-:W-:-:S04]  /*0620*/  FFMA.RM R12, R10, R11, 12582913 ;  /* 0x4b4000010a0c7423 */ /* 0x000fc8000000400b */
[C---:B------:R-:W-:Y:S01]  /*0630*/  FADD R11, R12.reuse, -12583039 ;  /* 0xcb40007f0c0b7421 */ /* 0x040fe20000000000 */
[----:B------:R-:W-:-:S03]  /*0640*/  SHF.L.U32 R12, R12, 0x17, RZ ;  /* 0x000000170c0c7819 */ /* 0x000fc600000006ff */
[----:B------:R-:W-:-:S04]  /*0650*/  FFMA R11, R0, -1.4426950216293334961, -R11 ;  /* 0xbfb8aa3b000b7823 */ /* 0x000fc8000000080b */
[----:B------:R-:W-:Y:S02]  /*0660*/  FFMA R14, R0, -1.925963033500011079e-08, R11 ;  /* 0xb2a57060000e7823 */ /* 0x000fe4000000000b */
[----:B------:R-:W0:Y:S02]  /*0670*/  LDC.64 R10, c[0x3][R6+0x2f0] ;  /* 0x00c0bc00060a7b82 */ /* 0x000e240000000a00 */
[----:B------:R-:W1:Y:S02]  /*0680*/  MUFU.EX2 R13, R14 ;  /* 0x0000000e000d7308 */ /* 0x000e640000000800 */
[----:B-1----:R-:W-:-:S06]  /*0690*/  FFMA R15, R12, R13, 1 ;  /* 0x3f8000000c0f7423 */ /* 0x002fcc000000000d */
[----:B------:R-:W1:Y:S08]  /*06a0*/  MUFU.RCP R12, R15 ;  /* 0x0000000f000c7308 */ /* 0x000e700000001000 */
[----:B------:R-:W2:Y:S01]  /*06b0*/  FCHK P0, R0, R15 ;  /* 0x0000000f00007302 */ /* 0x000ea20000000000 */
[----:B-1----:R-:W-:-:S04]  /*06c0*/  FFMA R13, -R15, R12, 1 ;  /* 0x3f8000000f0d7423 */ /* 0x002fc8000000010c */
[----:B------:R-:W-:-:S04]  /*06d0*/  FFMA R17, R12, R13, R12 ;  /* 0x0000000d0c117223 */ /* 0x000fc8000000000c */
[----:B------:R-:W-:Y:S01]  /*06e0*/  FFMA R12, R0, R17, RZ ;  /* 0x00000011000c7223 */ /* 0x000fe200000000ff */
[----:B0-----:R-:W-:-:S03]  /*06f0*/  FFMA R13, R3, R10, RZ ;  /* 0x0000000a030d7223 */ /* 0x001fc600000000ff */
[----:B------:R-:W-:Y:S01]  /*0700*/  FFMA R16, -R15, R12, R0 ;  /* 0x0000000c0f107223 */ /* 0x000fe20000000100 */
[----:B------:R-:W-:-:S03]  /*0710*/  FFMA R11, R2, R11, R13 ;  /* 0x0000000b020b7223 */ /* 0x000fc6000000000d */
[----:B------:R-:W-:Y:S01]  /*0720*/  FFMA R10, R17, R16, R12 ;  /* 0x00000010110a7223 */ /* 0x000fe2000000000c */
[----:B--2---:R-:W-:Y:S06]  /*0730*/  @!P0 BRA `(.L_x_33) ;  /* 0x0000000000108947 */ /* 0x004fec0003800000 */
[----:B------:R-:W-:Y:S02]  /*0740*/  MOV R7, R15 ;  /* 0x0000000f00077202 */ /* 0x000fe40000000f00 */
[----:B------:R-:W-:-:S07]  /*0750*/  MOV R10, 0x770 ;  /* 0x00000770000a7802 */ /* 0x000fce0000000f00 */
[----:B-----5:R-:W-:Y:S05]  /*0760*/  CALL.REL.NOINC `($__internal_1_$__cuda_sm3x_div_rn_noftz_f32_slowpath) ;  /* 0x0000000000d47944 */ /* 0x020fea0003c00000 */
[----:B------:R-:W-:-:S07]  /*0770*/  MOV R10, R0 ;  /* 0x00000000000a7202 */ /* 0x000fce0000000f00 */
.L_x_33:
[----:B------:R-:W-:Y:S05]  /*0780*/  BSYNC.RECONVERGENT B0 ;  /* 0x0000000000007941 */ /* 0x000fea0003800200 */
.L_x_32:
[----:B------:R-:W0:Y:S01]  /*0790*/  LDC.64 R12, c[0x3][R6+0xf8] ;  /* 0x00c03e00060c7b82 */ /* 0x000e220000000a00 */
[----:B------:R-:W-:Y:S01]  /*07a0*/  HFMA2 R15, -RZ, RZ, 0.96630859375, -0.0022525787353515625 ;  /* 0x3bbb989dff0f7431 */ /* 0x000fe200000001ff */
[----:B------:R-:W-:Y:S01]  /*07b0*/  BSSY.RECONVERGENT B0, `(.L_x_34) ;  /* 0x000001b000007945 */ /* 0x000fe20003800200 */
[----:B------:R-:W-:Y:S01]  /*07c0*/  FMUL R11, R11, R10 ;  /* 0x0000000a0b0b7220 */ /* 0x000fe20000400000 */
[----:B0-----:R-:W-:Y:S01]  /*07d0*/  FFMA R7, R3, R12, RZ ;  /* 0x0000000c03077223 */ /* 0x001fe200000000ff */
[----:B------:R-:W-:-:S03]  /*07e0*/  MOV R12, 0x437c0000 ;  /* 0x437c0000000c7802 */ /* 0x000fc60000000f00 */
[----:B------:R-:W-:-:S04]  /*07f0*/  FFMA R0, R2, R13, R7 ;  /* 0x0000000d02007223 */ /* 0x000fc80000000007 */
[----:B------:R-:W-:-:S04]  /*0800*/  FFMA.SAT R7, R0, -R15, 0.5 ;  /* 0x3f00000000077423 */ /* 0x000fc8000000280f */
[----:B------:R-:W-:-:S04]  /*0810*/  FFMA.RM R7, R7, R12, 12582913 ;  /* 0x4b40000107077423 */ /* 0x000fc8000000400c */
[C---:B------:R-:W-:Y:S01]  /*0820*/  FADD R13, R7.reuse, -12583039 ;  /* 0xcb40007f070d7421 */ /* 0x040fe20000000000 */
[----:B------:R-:W-:-:S03]  /*0830*/  SHF.L.U32 R7, R7, 0x17, RZ ;  /* 0x0000001707077819 */ /* 0x000fc600000006ff */
[----:B------:R-:W-:-:S04]  /*0840*/  FFMA R13, R0, -1.4426950216293334961, -R13 ;  /* 0xbfb8aa3b000d7823 */ /* 0x000fc8000000080d */
[----:B------:R-:W-:Y:S02]  /*0850*/  FFMA R14, R0, -1.925963033500011079e-08, R13 ;  /* 0xb2a57060000e7823 */ /* 0x000fe4000000000d */
[----:B------:R-:W0:Y:S04]  /*0860*/  LDC.64 R12, c[0x3][R6+0x2f8] ;  /* 0x00c0be00060c7b82 */ /* 0x000e280000000a00 */
[----:B------:R-:W1:Y:S02]  /*0870*/  MUFU.EX2 R14, R14 ;  /* 0x0000000e000e7308 */ /* 0x000e640000000800 */
[----:B-1----:R-:W-:-:S06]  /*0880*/  FFMA R7, R7, R14, 1 ;  /* 0x3f80000007077423 */ /* 0x002fcc000000000e */
[----:B------:R-:W1:Y:S08]  /*0890*/  MUFU.RCP R16, R7 ;  /* 0x0000000700107308 */ /* 0x000e700000001000 */
[----:B------:R-:W2:Y:S01]  /*08a0*/  FCHK P0, R0, R7 ;  /* 0x0000000700007302 */ /* 0x000ea20000000000 */
[----:B-1----:R-:W-:-:S04]  /*08b0*/  FFMA R15, -R7, R16, 1 ;  /* 0x3f800000070f7423 */ /* 0x002fc80000000110 */
[----:B------:R-:W-:Y:S01]  /*08c0*/  FFMA R15, R16, R15, R16 ;  /* 0x0000000f100f7223 */ /* 0x000fe20000000010 */
[----:B0-----:R-:W-:-:S03]  /*08d0*/  FFMA R3, R3, R12, RZ ;  /* 0x0000000c03037223 */ /* 0x001fc600000000ff */
[----:B------:R-:W-:Y:S01]  /*08e0*/  FFMA R16, R0, R15, RZ ;  /* 0x0000000f00107223 */ /* 0x000fe200000000ff */
[----:B------:R-:W-:-:S03]  /*08f0*/  FFMA R13, R2, R13, R3 ;  /* 0x0000000d020d7223 */ /* 0x000fc60000000003 */
[----:B------:R-:W-:-:S04]  /*0900*/  FFMA R17, -R7, R16, R0 ;  /* 0x0000001007117223 */ /* 0x000fc80000000100 */
[----:B------:R-:W-:Y:S01]  /*0910*/  FFMA R10, R15, R17, R16 ;  /* 0x000000110f0a7223 */ /* 0x000fe20000000010 */
[----:B--2---:R-:W-:Y:S06]  /*0920*/  @!P0 BRA `(.L_x_35) ;  /* 0x00000000000c8947 */ /* 0x004fec0003800000 */
[----:B------:R-:W-:-:S07]  /*0930*/  MOV R10, 0x950 ;  /* 0x00000950000a7802 */ /* 0x000fce0000000f00 */
[----:B-----5:R-:W-:Y:S05]  /*0940*/  CALL.REL.NOINC `($__internal_1_$__cuda_sm3x_div_rn_noftz_f32_slowpath) ;  /* 0x00000000005c7944 */ /* 0x020fea0003c00000 */
[----:B------:R-:W-:-:S07]  /*0950*/  MOV R10, R0 ;  /* 0x00000000000a7202 */ /* 0x000fce0000000f00 */
.L_x_35:
[----:B------:R-:W-:Y:S05]  /*0960*/  BSYNC.RECONVERGENT B0 ;  /* 0x0000000000007941 */ /* 0x000fea0003800200 */
.L_x_34:
[----:B------:R-:W0:Y:S01]  /*0970*/  LDC.64 R20, c[0x3][R6+0x4e0] ;  /* 0x00c1380006147b82 */ /* 0x000e220000000a00 */
[----:B------:R-:W-:Y:S01]  /*0980*/  FMUL R10, R13, R10 ;  /* 0x0000000a0d0a7220 */ /* 0x000fe20000400000 */
[----:B------:R-:W-:-:S06]  /*0990*/  SHF.L.U32 R9, R9, 0x1, RZ ;  /* 0x0000000109097819 */ /* 0x000fcc00000006ff */
[----:B------:R-:W1:Y:S08]  /*09a0*/  LDC.64 R2, c[0x3][R6+0x4f0] ;  /* 0x00c13c0006027b82 */ /* 0x000e700000000a00 */
[----:B------:R-:W2:Y:S08]  /*09b0*/  LDC.64 R14, c[0x3][R6+0x4e8] ;  /* 0x00c13a00060e7b82 */ /* 0x000eb00000000a00 */
[----:B------:R-:W3:Y:S08]  /*09c0*/  LDC.64 R18, c[0x3][R6+0x4f8] ;  /* 0x00c13e0006127b82 */ /* 0x000ef00000000a00 */
[----:B------:R-:W4:Y:S01]  /*09d0*/  LDC.64 R16, c[0x0][0x3a0] ;  /* 0x0000e800ff107b82 */ /* 0x000f220000000a00 */
[----:B0-----:R-:W-:-:S04]  /*09e0*/  FFMA R7, R5, R20, RZ ;  /* 0x0000001405077223 */ /* 0x001fc800000000ff */
[----:B------:R-:W-:Y:S01]  /*09f0*/  FFMA R0, R4, R21, R7 ;  /* 0x0000001504007223 */ /* 0x000fe20000000007 */
[----:B-1----:R-:W-:Y:S01]  /*0a00*/  FFMA R2, R5, R2, RZ ;  /* 0x0000000205027223 */ /* 0x002fe200000000ff */
[----:B----4-:R-:W-:-:S04]  /*0a10*/  IMAD.WIDE.U32 R16, R9, 0x4, R16 ;  /* 0x0000000409107825 */ /* 0x010fc800078e0010 */
[----:B------:R-:W-:Y:S01]  /*0a20*/  FFMA R5, R4, R3, R2 ;  /* 0x0000000304057223 */ /* 0x000fe20000000002 */
[----:B--2---:R-:W-:-:S04]  /*0a30*/  FFMA R3, R11, R14, R0 ;  /* 0x0000000e0b037223 */ /* 0x004fc80000000000 */
[----:B------:R-:W-:Y:S01]  /*0a40*/  FFMA R3, R10, R15, R3 ;  /* 0x0000000f0a037223 */ /* 0x000fe20000000003 */
[----:B---3--:R-:W-:-:S03]  /*0a50*/  FFMA R18, R11, R18, R5 ;  /* 0x000000120b127223 */ /* 0x008fc60000000005 */
[----:B-----5:R-:W-:Y:S01]  /*0a60*/  FMUL R3, R8, R3 ;  /* 0x0000000308037220 */ /* 0x020fe20000400000 */
[----:B------:R-:W-:-:S04]  /*0a70*/  FFMA R19, R10, R19, R18 ;  /* 0x000000130a137223 */ /* 0x000fc80000000012 */
[----:B------:R-:W-:Y:S01]  /*0a80*/  REDG.E.ADD.F32.FTZ.RN.STRONG.GPU desc[UR4][R16.64], R3 ;  /* 0x00000003100079a6 */ /* 0x000fe2000c12f304 */
[----:B------:R-:W-:-:S05]  /*0a90*/  FMUL R19, R8, R19 ;  /* 0x0000001308137220 */ /* 0x000fca0000400000 */
[----:B------:R-:W-:Y:S01]  /*0aa0*/  REDG.E.ADD.F32.FTZ.RN.STRONG.GPU desc[UR4][R16.64+0x4], R19 ;  /* 0x00000413100079a6 */ /* 0x000fe2000c12f304 */
[----:B------:R-:W-:Y:S05]  /*0ab0*/  EXIT ;  /* 0x000000000000794d */ /* 0x000fea0003800000 */
        .weak           $__internal_1_$__cuda_sm3x_div_rn_noftz_f32_slowpath
        .type           $__internal_1_$__cuda_sm3x_div_rn_noftz_f32_slowpath,@function
        .size           $__internal_1_$__cuda_sm3x_div_rn_noftz_f32_slowpath,(.L_x_124 - $__internal_1_$__cuda_sm3x_div_rn_noftz_f32_slowpath)
$__internal_1_$__cuda_sm3x_div_rn_noftz_f32_slowpath:
        /* <DEDUP_REMOVED lines=34> */
.L_x_37:
[----:B------:R-:W-:Y:S01]  /*0ce0*/  LEA R16, R12, 0xc0800000, 0x17 ;  /* 0xc08000000c107811 */ /* 0x000fe200078eb8ff */
[----:B------:R-:W-:Y:S01]  /*0cf0*/  BSSY.RECONVERGENT B2, `(.L_x_42) ;  /* 0x0000036000027945 */ /* 0x000fe20003800200 */
[----:B------:R-:W-:Y:S02]  /*0d00*/  IADD3 R15, PT, PT, R15, -0x7f, RZ ;  /* 0xffffff810f0f7810 */ /* 0x000fe40007ffe0ff */
[----:B------:R-:W-:-:S03]  /*0d10*/  IADD3 R17, PT, PT, -R16, R7, RZ ;  /* 0x0000000710117210 */ /* 0x000fc60007ffe1ff */
[----:B------:R-:W-:Y:S01]  /*0d20*/  IMAD R0, R15, -0x800000, R0 ;  /* 0xff8000000f007824 */ /* 0x000fe200078e0200 */
        /* <DEDUP_REMOVED lines=24> */
[-CC-:B------:R-:W-:Y:S01]  /*0eb0*/  FFMA.RZ R12, R7, R19.reuse, R16.reuse ;  /* 0x00000013070c7223 */ /* 0x180fe2000000c010 */
        /* <DEDUP_REMOVED lines=21> */
.L_x_44:
[----:B------:R-:W-:-:S04]  /*1010*/  LOP3.LUT R0, R0, 0x80000000, RZ, 0xc0, !PT ;  /* 0x8000000000007812 */ /* 0x000fc800078ec0ff */
[----:B------:R-:W-:Y:S01]  /*1020*/  LOP3.LUT R0, R0, 0x7f800000, RZ, 0xfc, !PT ;  /* 0x7f80000000007812 */ /* 0x000fe200078efcff */
[----:B------:R-:W-:Y:S06]  /*1030*/  BRA `(.L_x_45) ;  /* 0x0000000000047947 */ /* 0x000fec0003800000 */
.L_x_43:
[----:B------:R-:W-:-:S07]  /*1040*/  LEA R0, R15, R0, 0x17 ;  /* 0x000000000f007211 */ /* 0x000fce00078eb8ff */
.L_x_45:
[----:B------:R-:W-:Y:S05]  /*1050*/  BSYNC.RECONVERGENT B2 ;  /* 0x0000000000027941 */ /* 0x000fea0003800200 */
.L_x_42:
[----:B------:R-:W-:Y:S05]  /*1060*/  BRA `(.L_x_46) ;  /* 0x0000000000207947 */ /* 0x000fea0003800000 */
.L_x_41:
[----:B------:R-:W-:-:S04]  /*1070*/  LOP3.LUT R0, R7, 0x80000000, R0, 0x48, !PT ;  /* 0x8000000007007812 */ /* 0x000fc800078e4800 */
[----:B------:R-:W-:Y:S01]  /*1080*/  LOP3.LUT R0, R0, 0x7f800000, RZ, 0xfc, !PT ;  /* 0x7f80000000007812 */ /* 0x000fe200078efcff */
[----:B------:R-:W-:Y:S06]  /*1090*/  BRA `(.L_x_46) ;  /* 0x0000000000147947 */ /* 0x000fec0003800000 */
.L_x_40:
[----:B------:R-:W-:Y:S01]  /*10a0*/  LOP3.LUT R0, R7, 0x80000000, R0, 0x48, !PT ;  /* 0x8000000007007812 */ /* 0x000fe200078e4800 */
[----:B------:R-:W-:Y:S06]  /*10b0*/  BRA `(.L_x_46) ;  /* 0x00000000000c7947 */ /* 0x000fec0003800000 */
.L_x_39:
[----:B------:R-:W0:Y:S01]  /*10c0*/  MUFU.RSQ R0, -QNAN ;  /* 0xffc0000000007908 */ /* 0x000e220000001400 */
[----:B------:R-:W-:Y:S05]  /*10d0*/  BRA `(.L_x_46) ;  /* 0x0000000000047947 */ /* 0x000fea0003800000 */
.L_x_38:
[----:B------:R-:W-:-:S07]  /*10e0*/  FADD.FTZ R0, R0, R7 ;  /* 0x0000000700007221 */ /* 0x000fce0000010000 */
.L_x_46:
[----:B------:R-:W-:Y:S05]  /*10f0*/  BSYNC.RECONVERGENT B1 ;  /* 0x0000000000017941 */ /* 0x000fea0003800200 */
.L_x_36:
[----:B------:R-:W-:Y:S01]  /*1100*/  HFMA2 R15, -RZ, RZ, 0, 0 ;  /* 0x00000000ff0f7431 */ /* 0x000fe200000001ff */
[----:B------:R-:W-:-:S04]  /*1110*/  MOV R14, R10 ;  /* 0x0000000a000e7202 */ /* 0x000fc80000000f00 */
[----:B0-----:R-:W-:Y:S05]  /*1120*/  RET.REL.NODEC R14 `(_Z24dispatched_expert_kernelPKfS0_PKiS2_Pfii) ;  /* 0xffffffec0eb47950 */ /* 0x001fea0003c3ffff */
.L_x_47:
        /* <DEDUP_REMOVED lines=13> */
.L_x_124:


//--------------------- .text._Z13expert_kernelPKfPKiS0_Pfiii --------------------------
	.section	.text._Z13expert_kernelPKfPKiS0_Pfiii,"ax",@progbits
	.align	128
        .global         _Z13expert_kernelPKfPKiS0_Pfiii
        .type           _Z13expert_kernelPKfPKiS0_Pfiii,@function
        .size           _Z13expert_kernelPKfPKiS0_Pfiii,(.L_x_125 - _Z13expert_kernelPKfPKiS0_Pfiii)
        .other          _Z13expert_kernelPKfPKiS0_Pfiii,@"STO_CUDA_ENTRY STV_DEFAULT"
_Z13expert_kernelPKfPKiS0_Pfiii:
.text._Z13expert_kernelPKfPKiS0_Pfiii:
        /* <DEDUP_REMOVED lines=11> */
[----:B------:R-:W2:Y:S05]  /*00b0*/  LDCU UR6, c[0x0][0x3a8] ;  /* 0x00007500ff0677ac */ /* 0x000eaa0008000800 */
[----:B------:R-:W3:Y:S01]  /*00c0*/  LDC.64 R14, c[0x0][0x388] ;  /* 0x0000e200ff0e7b82 */ /* 0x000ee20000000a00 */
[----:B------:R-:W4:Y:S07]  /*00d0*/  LDCU UR7, c[0x0][0x3a4] ;  /* 0x00007480ff0777ac */ /* 0x000f2e0008000800 */
[----:B------:R-:W5:Y:S01]  /*00e0*/  LDC.64 R12, c[0x0][0x390] ;  /* 0x0000e400ff0c7b82 */ /* 0x000f620000000a00 */
[----:B0-----:R-:W-:-:S07]  /*00f0*/  IMAD.WIDE R16, R3, 0x4, R16 ;  /* 0x0000000403107825 */ /* 0x001fce00078e0210 */
[----:B------:R-:W0:Y:S01]  /*0100*/  LDC.64 R10, c[0x0][0x380] ;  /* 0x0000e000ff0a7b82 */ /* 0x000e220000000a00 */
[----:B-1----:R1:W-:Y:S01]  /*0110*/  STG.E desc[UR4][R16.64], RZ ;  /* 0x000000ff10007986 */ /* 0x0023e2000c101904 */
[----:B---3--:R-:W-:-:S03]  /*0120*/  IMAD.WIDE R14, R3, 0x4, R14 ;  /* 0x00000004030e7825 */ /* 0x008fc600078e020e */
[----:B------:R1:W-:Y:S04]  /*0130*/  STG.E desc[UR4][R16.64+0x4], RZ ;  /* 0x000004ff10007986 */ /* 0x0003e8000c101904 */
[----:B------:R-:W2:Y:S01]  /*0140*/  LDG.E R6, desc[UR4][R14.64] ;  /* 0x000000040e067981 */ /* 0x000ea2000c1e1900 */
[----:B------:R-:W-:Y:S01]  /*0150*/  BSSY.RECONVERGENT B0, `(.L_x_48) ;  /* 0x0000096000007945 */ /* 0x000fe20003800200 */
[----:B------:R-:W-:Y:S02]  /*0160*/  HFMA2 R5, -RZ, RZ, 0, 0 ;  /* 0x00000000ff057431 */ /* 0x000fe400000001ff */
[----:B-----5:R-:W-:-:S04]  /*0170*/  IMAD.WIDE R12, R3, 0x4, R12 ;  /* 0x00000004030c7825 */ /* 0x020fc800078e020c */
[----:B0-----:R-:W-:Y:S01]  /*0180*/  IMAD.WIDE R10, R3, 0x4, R10 ;  /* 0x00000004030a7825 */ /* 0x001fe200078e020a */
[----:B------:R-:W-:Y:S02]  /*0190*/  MOV R3, RZ ;  /* 0x000000ff00037202 */ /* 0x000fe40000000f00 */
[----:B--2---:R-:W-:-:S04]  /*01a0*/  ISETP.GE.AND P0, PT, R6, UR6, PT ;  /* 0x0000000606007c0c */ /* 0x004fc8000bf06270 */
[----:B----4-:R-:W-:-:S13]  /*01b0*/  ISETP.LT.OR P0, PT, R6, UR7, P0 ;  /* 0x0000000706007c0c */ /* 0x010fda0008701670 */
[----:B-1----:R-:W-:Y:S05]  /*01c0*/  @P0 BRA `(.L_x_49) ;  /* 0x0000000800380947 */ /* 0x002fea0003800000 */
[----:B------:R-:W2:Y:S04]  /*01d0*/  LDG.E R5, desc[UR4][R10.64] ;  /* 0x000000040a057981 */ /* 0x000ea8000c1e1900 */
[----:B------:R-:W3:Y:S04]  /*01e0*/  LDG.E R18, desc[UR4][R10.64+0x4] ;  /* 0x000004040a127981 */ /* 0x000ee8000c1e1900 */
[----:B------:R0:W5:Y:S01]  /*01f0*/  LDG.E R0, desc[UR4][R12.64] ;  /* 0x000000040c007981 */ /* 0x000162000c1e1900 */
[----:B------:R-:W-:Y:S01]  /*0200*/  SHF.L.U32 R6, R6, 0x5, RZ ;  /* 0x0000000506067819 */ /* 0x000fe200000006ff */
[----:B------:R-:W-:Y:S01]  /*0210*/  BSSY.RECONVERGENT B1, `(.L_x_50) ;  /* 0x000001c000017945 */ /* 0x000fe20003800200 */
[----:B------:R-:W-:-:S02]  /*0220*/  MOV R7, 0x3bbb989d ;  /* 0x3bbb989d00077802 */ /* 0x000fc40000000f00 */
[----:B------:R-:W2:Y:S01]  /*0230*/  LDC.64 R2, c[0x3][R6+0xe0] ;  /* 0x00c0380006027b82 */ /* 0x000ea20000000a00 */
[----:B------:R-:W-:-:S07]  /*0240*/  MOV R4, 0x437c0000 ;  /* 0x437c000000047802 */ /* 0x000fce0000000f00 */
[----:B------:R-:W1:Y:S01]  /*0250*/  LDC.64 R8, c[0x3][R6+0x2e0] ;  /* 0x00c0b80006087b82 */ /* 0x000e620000000a00 */
[----:B--2---:R-:W-:-:S04]  /*0260*/  FFMA R2, R2, R5, RZ ;  /* 0x0000000502027223 */ /* 0x004fc800000000ff */
[----:B---3--:R-:W-:-:S04]  /*0270*/  FFMA R2, R3, R18, R2 ;  /* 0x0000001203027223 */ /* 0x008fc80000000002 */
[----:B------:R-:W-:-:S04]  /*0280*/  FFMA.SAT R3, R2, -R7, 0.5 ;  /* 0x3f00000002037423 */ /* 0x000fc80000002807 */
[----:B------:R-:W-:-:S04]  /*0290*/  FFMA.RM R3, R3, R4, 12582913 ;  /* 0x4b40000103037423 */ /* 0x000fc80000004004 */
[C---:B------:R-:W-:Y:S01]  /*02a0*/  FADD R7, R3.reuse, -12583039 ;  /* 0xcb40007f03077421 */ /* 0x040fe20000000000 */
[----:B------:R-:W-:-:S03]  /*02b0*/  SHF.L.U32 R3, R3, 0x17, RZ ;  /* 0x0000001703037819 */ /* 0x000fc600000006ff */
[----:B------:R-:W-:-:S04]  /*02c0*/  FFMA R7, R2, -1.4426950216293334961, -R7 ;  /* 0xbfb8aa3b02077823 */ /* 0x000fc80000000807 */
[----:B------:R-:W-:-:S04]  /*02d0*/  FFMA R7, R2, -1.925963033500011079e-08, R7 ;  /* 0xb2a5706002077823 */ /* 0x000fc80000000007 */
[----:B------:R-:W2:Y:S02]  /*02e0*/  MUFU.EX2 R4, R7 ;  /* 0x0000000700047308 */ /* 0x000ea40000000800 */
[----:B--2---:R-:W-:-:S06]  /*02f0*/  FFMA R7, R3, R4, 1 ;  /* 0x3f80000003077423 */ /* 0x004fcc0000000004 */
[----:B------:R-:W2:Y:S08]  /*0300*/  MUFU.RCP R4, R7 ;  /* 0x0000000700047308 */ /* 0x000eb00000001000 */
[----:B------:R-:W3:Y:S01]  /*0310*/  FCHK P0, R2, R7 ;  /* 0x0000000702007302 */ /* 0x000ee20000000000 */
[----:B--2---:R-:W-:-:S04]  /*0320*/  FFMA R3, -R7, R4, 1 ;  /* 0x3f80000007037423 */ /* 0x004fc80000000104 */
[----:B------:R-:W-:Y:S01]  /*0330*/  FFMA R19, R4, R3, R4 ;  /* 0x0000000304137223 */ /* 0x000fe20000000004 */
[----:B-1----:R-:W-:-:S03]  /*0340*/  FFMA R3, R5, R8, RZ ;  /* 0x0000000805037223 */ /* 0x002fc600000000ff */
[----:B------:R-:W-:Y:S01]  /*0350*/  FFMA R4, R2, R19, RZ ;  /* 0x0000001302047223 */ /* 0x000fe200000000ff */
[----:B------:R-:W-:-:S03]  /*0360*/  FFMA R3, R18, R9, R3 ;  /* 0x0000000912037223 */ /* 0x000fc60000000003 */
[----:B------:R-:W-:-:S04]  /*0370*/  FFMA R20, -R7, R4, R2 ;  /* 0x0000000407147223 */ /* 0x000fc80000000102 */
[----:B------:R-:W-:Y:S01]  /*0380*/  FFMA R4, R19, R20, R4 ;  /* 0x0000001413047223 */ /* 0x000fe20000000004 */
[----:B0--3--:R-:W-:Y:S06]  /*0390*/  @!P0 BRA `(.L_x_51) ;  /* 0x00000000000c8947 */ /* 0x009fec0003800000 */
[----:B------:R-:W-:-:S07]  /*03a0*/  MOV R4, 0x3c0 ;  /* 0x000003c000047802 */ /* 0x000fce0000000f00 */
[----:B-----5:R-:W-:Y:S05]  /*03b0*/  CALL.REL.NOINC `($__internal_2_$__cuda_sm3x_div_rn_noftz_f32_slowpath) ;  /* 0x0000001000187944 */ /* 0x020fea0003c00000 */
[----:B------:R-:W-:-:S07]  /*03c0*/  MOV R4, R2 ;  /* 0x0000000200047202 */ /* 0x000fce0000000f00 */
.L_x_51:
[----:B------:R-:W-:Y:S05]  /*03d0*/  BSYNC.RECONVERGENT B1 ;  /* 0x0000000000017941 */ /* 0x000fea0003800200 */
.L_x_50:
        /* <DEDUP_REMOVED lines=26> */
[----:B------:R-:W-:Y:S02]  /*0580*/  MOV R7, R21 ;  /* 0x0000001500077202 */ /* 0x000fe40000000f00 */
[----:B------:R-:W-:-:S07]  /*0590*/  MOV R4, 0x5b0 ;  /* 0x000005b000047802 */ /* 0x000fce0000000f00 */
[----:B-----5:R-:W-:Y:S05]  /*05a0*/  CALL.REL.NOINC `($__internal_2_$__cuda_sm3x_div_rn_noftz_f32_slowpath) ;  /* 0x0000000c009c7944 */ /* 0x020fea0003c00000 */
[----:B------:R-:W-:-:S07]  /*05b0*/  MOV R7, R2 ;  /* 0x0000000200077202 */ /* 0x000fce0000000f00 */
.L_x_53:
[----:B------:R-:W-:Y:S05]  /*05c0*/  BSYNC.RECONVERGENT B1 ;  /* 0x0000000000017941 */ /* 0x000fea0003800200 */
.L_x_52:
        /* <DEDUP_REMOVED lines=30> */
.L_x_55:
[----:B------:R-:W-:Y:S05]  /*07b0*/  BSYNC.RECONVERGENT B1 ;  /* 0x0000000000017941 */ /* 0x000fea0003800200 */
.L_x_54:
        /* <DEDUP_REMOVED lines=26> */
[----:B------:R-:W-:-:S07]  /*0960*/  MOV R4, 0x980 ;  /* 0x0000098000047802 */ /* 0x000fce0000000f00 */
[----:B-----5:R-:W-:Y:S05]  /*0970*/  CALL.REL.NOINC `($__internal_2_$__cuda_sm3x_div_rn_noftz_f32_slowpath) ;  /* 0x0000000800a87944 */ /* 0x020fea0003c00000 */
[----:B------:R-:W-:-:S07]  /*0980*/  MOV R21, R2 ;  /* 0x0000000200157202 */ /* 0x000fce0000000f00 */
.L_x_57:
[----:B------:R-:W-:Y:S05]  /*0990*/  BSYNC.RECONVERGENT B1 ;  /* 0x0000000000017941 */ /* 0x000fea0003800200 */
.L_x_56:
[----:B------:R-:W0:Y:S01]  /*09a0*/  LDC.64 R8, c[0x3][R6+0x4e0] ;  /* 0x00c1380006087b82 */ /* 0x000e220000000a00 */
[----:B------:R-:W-:-:S07]  /*09b0*/  FMUL R18, R18, R21 ;  /* 0x0000001512127220 */ /* 0x000fce0000400000 */
[----:B------:R-:W1:Y:S08]  /*09c0*/  LDC.64 R4, c[0x3][R6+0x4f0] ;  /* 0x00c13c0006047b82 */ /* 0x000e700000000a00 */
[----:B------:R-:W2:Y:S08]  /*09d0*/  LDC.64 R22, c[0x3][R6+0x4e8] ;  /* 0x00c13a0006167b82 */ /* 0x000eb00000000a00 */
[----:B------:R-:W3:Y:S01]  /*09e0*/  LDC.64 R24, c[0x3][R6+0x4f8] ;  /* 0x00c13e0006187b82 */ /* 0x000ee20000000a00 */
[----:B0-----:R-:W-:-:S04]  /*09f0*/  FFMA R7, R3, R8, RZ ;  /* 0x0000000803077223 */ /* 0x001fc800000000ff */
[----:B------:R-:W-:Y:S01]  /*0a00*/  FFMA R2, R20, R9, R7 ;  /* 0x0000000914027223 */ /* 0x000fe20000000007 */
[----:B-1----:R-:W-:-:S04]  /*0a10*/  FFMA R4, R3, R4, RZ ;  /* 0x0000000403047223 */ /* 0x002fc800000000ff */
[----:B------:R-:W-:Y:S01]  /*0a20*/  FFMA R5, R20, R5, R4 ;  /* 0x0000000514057223 */ /* 0x000fe20000000004 */
[----:B--2---:R-:W-:-:S04]  /*0a30*/  FFMA R3, R19, R22, R2 ;  /* 0x0000001613037223 */ /* 0x004fc80000000002 */
[----:B------:R-:W-:Y:S01]  /*0a40*/  FFMA R3, R18, R23, R3 ;  /* 0x0000001712037223 */ /* 0x000fe20000000003 */
[----:B---3--:R-:W-:-:S03]  /*0a50*/  FFMA R24, R19, R24, R5 ;  /* 0x0000001813187223 */ /* 0x008fc60000000005 */
[----:B-----5:R-:W-:Y:S01]  /*0a60*/  FFMA R3, R0, R3, RZ ;  /* 0x0000000300037223 */ /* 0x020fe200000000ff */
[----:B------:R-:W-:-:S04]  /*0a70*/  FFMA R5, R18, R25, R24 ;  /* 0x0000001912057223 */ /* 0x000fc80000000018 */
[----:B------:R0:W-:Y:S01]  /*0a80*/  STG.E desc[UR4][R16.64], R3 ;  /* 0x0000000310007986 */ /* 0x0001e2000c101904 */
[----:B------:R-:W-:-:S05]  /*0a90*/  FFMA R5, R0, R5, RZ ;  /* 0x0000000500057223 */ /* 0x000fca00000000ff */
[----:B------:R0:W-:Y:S02]  /*0aa0*/  STG.E desc[UR4][R16.64+0x4], R5 ;  /* 0x0000040510007986 */ /* 0x0001e4000c101904 */
.L_x_49:
[----:B------:R-:W-:Y:S05]  /*0ab0*/  BSYNC.RECONVERGENT B0 ;  /* 0x0000000000007941 */ /* 0x000fea0003800200 */
.L_x_48:
[----:B------:R-:W2:Y:S01]  /*0ac0*/  LDG.E R14, desc[UR4][R14.64+0x4] ;  /* 0x000004040e0e7981 */ /* 0x000ea2000c1e1900 */
[----:B------:R-:W2:Y:S01]  /*0ad0*/  LDCU UR6, c[0x0][0x3a8] ;  /* 0x00007500ff0677ac */ /* 0x000ea20008000800 */
[----:B------:R-:W1:Y:S01]  /*0ae0*/  LDCU UR7, c[0x0][0x3a4] ;  /* 0x00007480ff0777ac */ /* 0x000e620008000800 */
[----:B--2---:R-:W-:-:S04]  /*0af0*/  ISETP.GE.AND P0, PT, R14, UR6, PT ;  /* 0x000000060e007c0c */ /* 0x004fc8000bf06270 */
[----:B-1----:R-:W-:-:S13]  /*0b00*/  ISETP.LT.OR P0, PT, R14, UR7, P0 ;  /* 0x000000070e007c0c */ /* 0x002fda0008701670 */
[----:B------:R-:W-:Y:S05]  /*0b10*/  @P0 EXIT ;  /* 0x000000000000094d */ /* 0x000fea0003800000 */
[----:B------:R-:W2:Y:S04]  /*0b20*/  LDG.E R15, desc[UR4][R10.64] ;  /* 0x000000040a0f7981 */ /* 0x000ea8000c1e1900 */
[----:B------:R1:W3:Y:S01]  /*0b30*/  LDG.E R0, desc[UR4][R10.64+0x4] ;  /* 0x000004040a007981 */ /* 0x0002e2000c1e1900 */
[----:B------:R-:W-:-:S03]  /*0b40*/  SHF.L.U32 R14, R14, 0x5, RZ ;  /* 0x000000050e0e7819 */ /* 0x000fc600000006ff */
[----:B------:R4:W5:Y:S01]  /*0b50*/  LDG.E R12, desc[UR4][R12.64+0x4] ;  /* 0x000004040c0c7981 */ /* 0x000962000c1e1900 */
[----:B------:R-:W2:Y:S01]  /*0b60*/  LDC.64 R6, c[0x3][R14+0xe0] ;  /* 0x00c038000e067b82 */ /* 0x000ea20000000a00 */
[----:B------:R-:W-:Y:S01]  /*0b70*/  HFMA2 R9, -RZ, RZ, 0.96630859375, -0.0022525787353515625 ;  /* 0x3bbb989dff097431 */ /* 0x000fe200000001ff */
[----:B------:R-:W-:Y:S06]  /*0b80*/  BSSY.RECONVERGENT B0, `(.L_x_58) ;  /* 0x000001b000007945 */ /* 0x000fec0003800200 */
[----:B-1----:R-:W1:Y:S01]  /*0b90*/  LDC.64 R10, c[0x3][R14+0x2e0] ;  /* 0x00c0b8000e0a7b82 */ /* 0x002e620000000a00 */
[----:B--2---:R-:W-:-:S04]  /*0ba0*/  FFMA R2, R6, R15, RZ ;  /* 0x0000000f06027223 */ /* 0x004fc800000000ff */
[----:B---3--:R-:W-:Y:S01]  /*0bb0*/  FFMA R2, R7, R0, R2 ;  /* 0x0000000007027223 */ /* 0x008fe20000000002 */
[----:B------:R-:W-:-:S03]  /*0bc0*/  MOV R7, 0x437c0000 ;  /* 0x437c000000077802 */ /* 0x000fc60000000f00 */
        /* <DEDUP_REMOVED lines=11> */
[----:B----4-:R-:W-:Y:S01]  /*0c80*/  FFMA R13, R4, R7, R4 ;  /* 0x00000007040d7223 */ /* 0x010fe20000000004 */
[----:B-1----:R-:W-:-:S03]  /*0c90*/  FFMA R7, R15, R10, RZ ;  /* 0x0000000a0f077223 */ /* 0x002fc600000000ff */
[----:B------:R-:W-:Y:S01]  /*0ca0*/  FFMA R4, R2, R13, RZ ;  /* 0x0000000d02047223 */ /* 0x000fe200000000ff */
[----:B------:R-:W-:-:S03]  /*0cb0*/  FFMA R11, R0, R11, R7 ;  /* 0x0000000b000b7223 */ /* 0x000fc60000000007 */
[----:B------:R-:W-:-:S04]  /*0cc0*/  FFMA R8, -R9, R4, R2 ;  /* 0x0000000409087223 */ /* 0x000fc80000000102 */
[----:B------:R-:W-:Y:S01]  /*0cd0*/  FFMA R4, R13, R8, R4 ;  /* 0x000000080d047223 */ /* 0x000fe20000000004 */
[----:B---3--:R-:W-:Y:S06]  /*0ce0*/  @!P0 BRA `(.L_x_59) ;  /* 0x0000000000108947 */ /* 0x008fec0003800000 */
[----:B------:R-:W-:Y:S02]  /*0cf0*/  MOV R7, R9 ;  /* 0x0000000900077202 */ /* 0x000fe40000000f00 */
[----:B------:R-:W-:-:S07]  /*0d00*/  MOV R4, 0xd20 ;  /* 0x00000d2000047802 */ /* 0x000fce0000000f00 */
[----:B0----5:R-:W-:Y:S05]  /*0d10*/  CALL.REL.NOINC `($__internal_2_$__cuda_sm3x_div_rn_noftz_f32_slowpath) ;  /* 0x0000000400c07944 */ /* 0x021fea0003c00000 */
[----:B------:R-:W-:-:S07]  /*0d20*/  MOV R4, R2 ;  /* 0x0000000200047202 */ /* 0x000fce0000000f00 */
.L_x_59:
[----:B------:R-:W-:Y:S05]  /*0d30*/  BSYNC.RECONVERGENT B0 ;  /* 0x0000000000007941 */ /* 0x000fea0003800200 */
.L_x_58:
[----:B------:R-:W1:Y:S01]  /*0d40*/  LDC.64 R6, c[0x3][R14+0xe8] ;  /* 0x00c03a000e067b82 */ /* 0x000e620000000a00 */
[----:B------:R-:W-:Y:S01]  /*0d50*/  HFMA2 R13, -RZ, RZ, 0.96630859375, -0.0022525787353515625 ;  /* 0x3bbb989dff0d7431 */ /* 0x000fe200000001ff */
[----:B------:R-:W-:Y:S01]  /*0d60*/  BSSY.RECONVERGENT B0, `(.L_x_60) ;  /* 0x000001c000007945 */ /* 0x000fe20003800200 */
[----:B------:R-:W-:Y:S01]  /*0d70*/  FMUL R11, R11, R4 ;  /* 0x000000040b0b7220 */ /* 0x000fe20000400000 */
[----:B-1----:R-:W-:-:S04]  /*0d80*/  FFMA R9, R15, R6, RZ ;  /* 0x000000060f097223 */ /* 0x002fc800000000ff */
        /* <DEDUP_REMOVED lines=8> */
[----:B------:R-:W1:Y:S02]  /*0e10*/  LDC.64 R6, c[0x3][R14+0x2e8] ;  /* 0x00c0ba000e067b82 */ /* 0x000e640000000a00 */
[----:B------:R-:W2:Y:S02]  /*0e20*/  MUFU.EX2 R9, R10 ;  /* 0x0000000a00097308 */ /* 0x000ea40000000800 */
[----:B--2---:R-:W-:-:S06]  /*0e30*/  FFMA R19, R8, R9, 1 ;  /* 0x3f80000008137423 */ /* 0x004fcc0000000009 */
[----:B------:R-:W2:Y:S08]  /*0e40*/  MUFU.RCP R8, R19 ;  /* 0x0000001300087308 */ /* 0x000eb00000001000 */
[----:B------:R-:W3:Y:S01]  /*0e50*/  FCHK P0, R2, R19 ;  /* 0x0000001302007302 */ /* 0x000ee20000000000 */
[----:B--2---:R-:W-:-:S04]  /*0e60*/  FFMA R9, -R19, R8, 1 ;  /* 0x3f80000013097423 */ /* 0x004fc80000000108 */
[----:B------:R-:W-:-:S04]  /*0e70*/  FFMA R13, R8, R9, R8 ;  /* 0x00000009080d7223 */ /* 0x000fc80000000008 */
[----:B------:R-:W-:Y:S01]  /*0e80*/  FFMA R8, R2, R13, RZ ;  /* 0x0000000d02087223 */ /* 0x000fe200000000ff */
[----:B-1----:R-:W-:-:S03]  /*0e90*/  FFMA R9, R15, R6, RZ ;  /* 0x000000060f097223 */ /* 0x002fc600000000ff */
[----:B------:R-:W-:Y:S01]  /*0ea0*/  FFMA R18, -R19, R8, R2 ;  /* 0x0000000813127223 */ /* 0x000fe20000000102 */
[----:B------:R-:W-:-:S03]  /*0eb0*/  FFMA R6, R0, R7, R9 ;  /* 0x0000000700067223 */ /* 0x000fc60000000009 */
[----:B------:R-:W-:Y:S01]  /*0ec0*/  FFMA R13, R13, R18, R8 ;  /* 0x000000120d0d7223 */ /* 0x000fe20000000008 */
[----:B---3--:R-:W-:Y:S06]  /*0ed0*/  @!P0 BRA `(.L_x_61) ;  /* 0x0000000000108947 */ /* 0x008fec0003800000 */
[----:B------:R-:W-:Y:S02]  /*0ee0*/  MOV R7, R19 ;  /* 0x0000001300077202 */ /* 0x000fe40000000f00 */
[----:B------:R-:W-:-:S07]  /*0ef0*/  MOV R4, 0xf10 ;  /* 0x00000f1000047802 */ /* 0x000fce0000000f00 */
[----:B0----5:R-:W-:Y:S05]  /*0f00*/  CALL.REL.NOINC `($__internal_2_$__cuda_sm3x_div_rn_noftz_f32_slowpath) ;  /* 0x0000000400447944 */ /* 0x021fea0003c00000 */
[----:B------:R-:W-:-:S07]  /*0f10*/  MOV R13, R2 ;  /* 0x00000002000d7202 */ /* 0x000fce0000000f00 */
.L_x_61:
[----:B------:R-:W-:Y:S05]  /*0f20*/  BSYNC.RECONVERGENT B0 ;  /* 0x0000000000007941 */ /* 0x000fea0003800200 */
.L_x_60:
[----:B------:R-:W1:Y:S01]  /*0f30*/  LDC.64 R8, c[0x3][R14+0xf0] ;  /* 0x00c03c000e087b82 */ /* 0x000e620000000a00 */
[----:B------:R-:W-:Y:S01]  /*0f40*/  HFMA2 R19, -RZ, RZ, 0.96630859375, -0.0022525787353515625 ;  /* 0x3bbb989dff137431 */ /* 0x000fe200000001ff */
[----:B------:R-:W-:Y:S01]  /*0f50*/  BSSY.RECONVERGENT B0, `(.L_x_62) ;  /* 0x000001c000007945 */ /* 0x000fe20003800200 */
[----:B------:R-:W-:Y:S01]  /*0f60*/  FMUL R6, R6, R13 ;  /* 0x0000000d06067220 */ /* 0x000fe20000400000 */
[----:B-1----:R-:W-:-:S04]  /*0f70*/  FFMA R7, R15, R8, RZ ;  /* 0x000000080f077223 */ /* 0x002fc800000000ff */
[----:B------:R-:W-:Y:S01]  /*0f80*/  FFMA R2, R0, R9, R7 ;  /* 0x0000000900027223 */ /* 0x000fe20000000007 */
[----:B------:R-:W-:Y:S01]  /*0f90*/  MOV R7, 0x437c0000 ;  /* 0x437c000000077802 */ /* 0x000fe20000000f00 */
[----:B------:R-:W1:Y:S02]  /*0fa0*/  LDC.64 R8, c[0x3][R14+0x2f0] ;  /* 0x00c0bc000e087b82 */ /* 0x000e640000000a00 */
        /* <DEDUP_REMOVED lines=22> */
.L_x_63:
[----:B------:R-:W-:Y:S05]  /*1110*/  BSYNC.RECONVERGENT B0 ;  /* 0x0000000000007941 */ /* 0x000fea0003800200 */
.L_x_62:
        /* <DEDUP_REMOVED lines=13> */
[----:B------:R-:W-:-:S06]  /*11f0*/  FFMA R7, R2, -1.925963033500011079e-08, R7 ;  /* 0xb2a5706002077823 */ /* 0x000fcc0000000007 */
[----:B------:R-:W2:Y:S02]  /*1200*/  MUFU.EX2 R7, R7 ;  /* 0x0000000700077308 */ /* 0x000ea40000000800 */
[----:B--2---:R-:W-:-:S06]  /*1210*/  FFMA R7, R4, R7, 1 ;  /* 0x3f80000004077423 */ /* 0x004fcc0000000007 */
[----:B------:R-:W2:Y:S01]  /*1220*/  MUFU.RCP R4, R7 ;  /* 0x0000000700047308 */ /* 0x000ea20000001000 */
[----:B-1----:R-:W-:-:S04]  /*1230*/  FFMA R15, R15, R8, RZ ;  /* 0x000000080f0f7223 */ /* 0x002fc800000000ff */
[----:B------:R-:W-:-:S03]  /*1240*/  FFMA R0, R0, R9, R15 ;  /* 0x0000000900007223 */ /* 0x000fc6000000000f */
[----:B------:R-:W1:Y:S01]  /*1250*/  FCHK P0, R2, R7 ;  /* 0x0000000702007302 */ /* 0x000e620000000000 */
[----:B--2---:R-:W-:-:S04]  /*1260*/  FFMA R19, -R7, R4, 1 ;  /* 0x3f80000007137423 */ /* 0x004fc80000000104 */
[----:B------:R-:W-:-:S04]  /*1270*/  FFMA R19, R4, R19, R4 ;  /* 0x0000001304137223 */ /* 0x000fc80000000004 */
[----:B------:R-:W-:-:S04]  /*1280*/  FFMA R4, R2, R19, RZ ;  /* 0x0000001302047223 */ /* 0x000fc800000000ff */
[----:B------:R-:W-:-:S04]  /*1290*/  FFMA R18, -R7, R4, R2 ;  /* 0x0000000407127223 */ /* 0x000fc80000000102 */
[----:B------:R-:W-:Y:S01]  /*12a0*/  FFMA R25, R19, R18, R4 ;  /* 0x0000001213197223 */ /* 0x000fe20000000004 */
[----:B-1----:R-:W-:Y:S06]  /*12b0*/  @!P0 BRA `(.L_x_65) ;  /* 0x00000000000c8947 */ /* 0x002fec0003800000 */
[----:B------:R-:W-:-:S07]  /*12c0*/  MOV R4, 0x12e0 ;  /* 0x000012e000047802 */ /* 0x000fce0000000f00 */
[----:B0----5:R-:W-:Y:S05]  /*12d0*/  CALL.REL.NOINC `($__internal_2_$__cuda_sm3x_div_rn_noftz_f32_slowpath) ;  /* 0x0000000000507944 */ /* 0x021fea0003c00000 */
[----:B------:R-:W-:-:S07]  /*12e0*/  MOV R25, R2 ;  /* 0x0000000200197202 */ /* 0x000fce0000000f00 */
.L_x_65:
[----:B------:R-:W-:Y:S05]  /*12f0*/  BSYNC.RECONVERGENT B0 ;  /* 0x0000000000007941 */ /* 0x000fea0003800200 */
.L_x_64:
[----:B------:R-:W1:Y:S01]  /*1300*/  LDC.64 R22, c[0x3][R14+0x4e0] ;  /* 0x00c138000e167b82 */ /* 0x000e620000000a00 */
[----:B------:R-:W-:-:S07]  /*1310*/  FMUL R0, R0, R25 ;  /* 0x0000001900007220 */ /* 0x000fce0000400000 */
[----:B------:R-:W2:Y:S08]  /*1320*/  LDC.64 R8, c[0x3][R14+0x4f0] ;  /* 0x00c13c000e087b82 */ /* 0x000eb00000000a00 */
[----:B------:R-:W3:Y:S08]  /*1330*/  LDC.64 R18, c[0x3][R14+0x4e8] ;  /* 0x00c13a000e127b82 */ /* 0x000ef00000000a00 */
[----:B------:R-:W4:Y:S01]  /*1340*/  LDC.64 R20, c[0x3][R14+0x4f8] ;  /* 0x00c13e000e147b82 */ /* 0x000f220000000a00 */
[----:B-1----:R-:W-:-:S04]  /*1350*/  FFMA R7, R11, R22, RZ ;  /* 0x000000160b077223 */ /* 0x002fc800000000ff */
[----:B------:R-:W-:Y:S01]  /*1360*/  FFMA R2, R6, R23, R7 ;  /* 0x0000001706027223 */ /* 0x000fe20000000007 */
[----:B--2---:R-:W-:-:S04]  /*1370*/  FFMA R8, R11, R8, RZ ;  /* 0x000000080b087223 */ /* 0x004fc800000000ff */
[----:B------:R-:W-:Y:S01]  /*1380*/  FFMA R9, R6, R9, R8 ;  /* 0x0000000906097223 */ /* 0x000fe20000000008 */
[----:B---3--:R-:W-:-:S04]  /*1390*/  FFMA R7, R13, R18, R2 ;  /* 0x000000120d077223 */ /* 0x008fc80000000002 */
[----:B------:R-:W-:Y:S01]  /*13a0*/  FFMA R7, R0, R19, R7 ;  /* 0x0000001300077223 */ /* 0x000fe20000000007 */
[----:B----4-:R-:W-:-:S03]  /*13b0*/  FFMA R20, R13, R20, R9 ;  /* 0x000000140d147223 */ /* 0x010fc60000000009 */
[----:B-----5:R-:W-:Y:S01]  /*13c0*/  FFMA R7, R12, R7, R3 ;  /* 0x000000070c077223 */ /* 0x020fe20000000003 */
[----:B------:R-:W-:-:S04]  /*13d0*/  FFMA R20, R0, R21, R20 ;  /* 0x0000001500147223 */ /* 0x000fc80000000014 */
[----:B------:R-:W-:Y:S01]  /*13e0*/  STG.E desc[UR4][R16.64], R7 ;  /* 0x0000000710007986 */ /* 0x000fe2000c101904 */
[----:B0-----:R-:W-:-:S05]  /*13f0*/  FFMA R5, R12, R20, R5 ;  /* 0x000000140c057223 */ /* 0x001fca0000000005 */
[----:B------:R-:W-:Y:S01]  /*1400*/  STG.E desc[UR4][R16.64+0x4], R5 ;  /* 0x0000040510007986 */ /* 0x000fe2000c101904 */
[----:B------:R-:W-:Y:S05]  /*1410*/  EXIT ;  /* 0x000000000000794d */ /* 0x000fea0003800000 */
        .weak           $__internal_2_$__cuda_sm3x_div_rn_noftz_f32_slowpath
        .type           $__internal_2_$__cuda_sm3x_div_rn_noftz_f32_slowpath,@function
        .size           $__internal_2_$__cuda_sm3x_div_rn_noftz_f32_slowpath,(.L_x_125 - $__internal_2_$__cuda_sm3x_div_rn_noftz_f32_slowpath)
$__internal_2_$__cuda_sm3x_div_rn_noftz_f32_slowpath:
        /* <DEDUP_REMOVED lines=34> */
.L_x_67:
[----:B------:R-:W-:Y:S01]  /*1640*/  LEA R22, R8, 0xc0800000, 0x17 ;  /* 0xc080000008167811 */ /* 0x000fe200078eb8ff */
[----:B------:R-:W-:Y:S01]  /*1650*/  BSSY.RECONVERGENT B3, `(.L_x_72) ;  /* 0x0000036000037945 */ /* 0x000fe20003800200 */
[----:B------:R-:W-:Y:S02]  /*1660*/  IADD3 R21, PT, PT, R21, -0x7f, RZ ;  /* 0xffffff8115157810 */ /* 0x000fe40007ffe0ff */
[----:B------:R-:W-:-:S03]  /*1670*/  IADD3 R25, PT, PT, -R22, R7, RZ ;  /* 0x0000000716197210 */ /* 0x000fc60007ffe1ff */
[----:B------:R-:W-:Y:S01]  /*1680*/  IMAD R2, R21, -0x800000, R2 ;  /* 0xff80000015027824 */ /* 0x000fe200078e0202 */
[----:B------:R-:W0:Y:S01]  /*1690*/  MUFU.RCP R22, R25 ;  /* 0x0000001900167308 */ /* 0x000e220000001000 */
[----:B------:R-:W-:-:S04]  /*16a0*/  FADD.FTZ R7, -R25, -RZ ;  /* 0x800000ff19077221 */ /* 0x000fc80000010100 */
[----:B0-----:R-:W-:-:S04]  /*16b0*/  FFMA R23, R22, R7, 1 ;  /* 0x3f80000016177423 */ /* 0x001fc80000000007 */
[----:B------:R-:W-:-:S04]  /*16c0*/  FFMA R23, R22, R23, R22 ;  /* 0x0000001716177223 */ /* 0x000fc80000000016 */
[----:B------:R-:W-:-:S04]  /*16d0*/  FFMA R22, R2, R23, RZ ;  /* 0x0000001702167223 */ /* 0x000fc800000000ff */
[----:B------:R-:W-:-:S04]  /*16e0*/  FFMA R24, R7, R22, R2 ;  /* 0x0000001607187223 */ /* 0x000fc80000000002 */
[----:B------:R-:W-:Y:S01]  /*16f0*/  FFMA R24, R23, R24, R22 ;  /* 0x0000001817187223 */ /* 0x000fe20000000016 */
[----:B------:R-:W-:-:S03]  /*1700*/  IADD3 R22, PT, PT, R21, 0x7f, -R8 ;  /* 0x0000007f15167810 */ /* 0x000fc60007ffe808 */
[----:B------:R-:W-:Y:S01]  /*1710*/  FFMA R7, R7, R24, R2 ;  /* 0x0000001807077223 */ /* 0x000fe20000000002 */
[----:B------:R-:W-:-:S03]  /*1720*/  IADD3 R9, PT, PT, R22, R9, RZ ;  /* 0x0000000916097210 */ /* 0x000fc60007ffe0ff */
        /* <DEDUP_REMOVED lines=15> */
[CCC-:B------:R-:W-:Y:S01]  /*1820*/  FFMA.RP R21, R23.reuse, R7.reuse, R24.reuse ;  /* 0x0000000717157223 */ /* 0x1c0fe20000008018 */
[----:B------:R-:W-:Y:S01]  /*1830*/  FFMA.RM R24, R23, R7, R24 ;  /* 0x0000000717187223 */ /* 0x000fe20000004018 */
[C---:B------:R-:W-:Y:S02]  /*1840*/  IADD3 R7, PT, PT, R8.reuse, 0x20, RZ ;  /* 0x0000002008077810 */ /* 0x040fe40007ffe0ff */
[----:B------:R-:W-:Y:S02]  /*1850*/  LOP3.LUT R9, R9, 0x7fffff, RZ, 0xc0, !PT ;  /* 0x007fffff09097812 */ /* 0x000fe400078ec0ff */
[C---:B------:R-:W-:Y:S02]  /*1860*/  ISETP.NE.AND P2, PT, R8.reuse, RZ, PT ;  /* 0x000000ff0800720c */ /* 0x040fe40003f45270 */
[----:B------:R-:W-:Y:S02]  /*1870*/  LOP3.LUT R22, R9, 0x800000, RZ, 0xfc, !PT ;  /* 0x0080000009167812 */ /* 0x000fe400078efcff */
[----:B------:R-:W-:-:S02]  /*1880*/  ISETP.NE.AND P1, PT, R8, RZ, PT ;  /* 0x000000ff0800720c */ /* 0x000fc40003f25270 */
        /* <DEDUP_REMOVED lines=14> */
.L_x_74:
[----:B------:R-:W-:-:S04]  /*1970*/  LOP3.LUT R2, R2, 0x80000000, RZ, 0xc0, !PT ;  /* 0x8000000002027812 */ /* 0x000fc800078ec0ff */
[----:B------:R-:W-:Y:S01]  /*1980*/  LOP3.LUT R2, R2, 0x7f800000, RZ, 0xfc, !PT ;  /* 0x7f80000002027812 */ /* 0x000fe200078efcff */
[----:B------:R-:W-:Y:S06]  /*1990*/  BRA `(.L_x_75) ;  /* 0x0000000000047947 */ /* 0x000fec0003800000 */
.L_x_73:
[----:B------:R-:W-:-:S07]  /*19a0*/  LEA R2, R9, R2, 0x17 ;  /* 0x0000000209027211 */ /* 0x000fce00078eb8ff */
.L_x_75:
[----:B------:R-:W-:Y:S05]  /*19b0*/  BSYNC.RECONVERGENT B3 ;  /* 0x0000000000037941 */ /* 0x000fea0003800200 */
.L_x_72:
[----:B------:R-:W-:Y:S05]  /*19c0*/  BRA `(.L_x_76) ;  /* 0x0000000000207947 */ /* 0x000fea0003800000 */
.L_x_71:
[----:B------:R-:W-:-:S04]  /*19d0*/  LOP3.LUT R2, R7, 0x80000000, R2, 0x48, !PT ;  /* 0x8000000007027812 */ /* 0x000fc800078e4802 */
[----:B------:R-:W-:Y:S01]  /*19e0*/  LOP3.LUT R2, R2, 0x7f800000, RZ, 0xfc, !PT ;  /* 0x7f80000002027812 */ /* 0x000fe200078efcff */
[----:B------:R-:W-:Y:S06]  /*19f0*/  BRA `(.L_x_76) ;  /* 0x0000000000147947 */ /* 0x000fec0003800000 */
.L_x_70:
[----:B------:R-:W-:Y:S01]  /*1a00*/  LOP3.LUT R2, R7, 0x80000000, R2, 0x48, !PT ;  /* 0x8000000007027812 */ /* 0x000fe200078e4802 */
[----:B------:R-:W-:Y:S06]  /*1a10*/  BRA `(.L_x_76) ;  /* 0x00000000000c7947 */ /* 0x000fec0003800000 */
.L_x_69:
[----:B------:R-:W0:Y:S01]  /*1a20*/  MUFU.RSQ R2, -QNAN ;  /* 0xffc0000000027908 */ /* 0x000e220000001400 */
[----:B------:R-:W-:Y:S05]  /*1a30*/  BRA `(.L_x_76) ;  /* 0x0000000000047947 */ /* 0x000fea0003800000 */
.L_x_68:
[----:B------:R-:W-:-:S07]  /*1a40*/  FADD.FTZ R2, R2, R7 ;  /* 0x0000000702027221 */ /* 0x000fce0000010000 */
.L_x_76:
[----:B------:R-:W-:Y:S05]  /*1a50*/  BSYNC.RECONVERGENT B2 ;  /* 0x0000000000027941 */ /* 0x000fea0003800200 */
.L_x_66:
[----:B------:R-:W-:Y:S01]  /*1a60*/  HFMA2 R9, -RZ, RZ, 0, 0 ;  /* 0x00000000ff097431 */ /* 0x000fe200000001ff */
[----:B------:R-:W-:-:S04]  /*1a70*/  MOV R8, R4 ;  /* 0x0000000400087202 */ /* 0x000fc80000000f00 */
[----:B0-----:R-:W-:Y:S05]  /*1a80*/  RET.REL.NODEC R8 `(_Z13expert_kernelPKfPKiS0_Pfiii) ;  /* 0xffffffe4085c7950 */ /* 0x001fea0003c3ffff */
.L_x_77:
        /* <DEDUP_REMOVED lines=15> */
.L_x_125:


//--------------------- .text._Z11topk_kernelPKfPiPfi --------------------------
	.section	.text._Z11topk_kernelPKfPiPfi,"ax",@progbits
	.align	128
        .global         _Z11topk_kernelPKfPiPfi
        .type           _Z11topk_kernelPKfPiPfi,@function
        .size           _Z11topk_kernelPKfPiPfi,(.L_x_126 - _Z11topk_kernelPKfPiPfi)
        .other          _Z11topk_kernelPKfPiPfi,@"STO_CUDA_ENTRY STV_DEFAULT"
_Z11topk_kernelPKfPiPfi:
.text._Z11topk_kernelPKfPiPfi:
        /* <DEDUP_REMOVED lines=10> */
[----:B------:R-:W-:-:S04]  /*00a0*/  IMAD.SHL.U32 R3, R0, 0x10, RZ ;  /* 0x0000001000037824 */ /* 0x000fc800078e00ff */
[----:B0-----:R-:W-:-:S05]  /*00b0*/  IMAD.WIDE R8, R3, 0x4, R8 ;  /* 0x0000000403087825 */ /* 0x001fca00078e0208 */
[----:B-1----:R-:W2:Y:S04]  /*00c0*/  LDG.E R22, desc[UR4][R8.64] ;  /* 0x0000000408167981 */ /* 0x002ea8000c1e1900 */
[----:B------:R-:W3:Y:S04]  /*00d0*/  LDG.E R3, desc[UR4][R8.64+0x4] ;  /* 0x0000040408037981 */ /* 0x000ee8000c1e1900 */
[----:B------:R-:W4:Y:S01]  /*00e0*/  LDG.E R23, desc[UR4][R8.64+0x8] ;  /* 0x0000080408177981 */ /* 0x000f22000c1e1900 */
[----:B------:R-:W-:Y:S01]  /*00f0*/  HFMA2 R4, -RZ, RZ, 0, 0 ;  /* 0x00000000ff047431 */ /* 0x000fe200000001ff */
[----:B------:R-:W-:Y:S01]  /*0100*/  BSSY.RECONVERGENT B0, `(.L_x_78) ;  /* 0x0000033000007945 */ /* 0x000fe20003800200 */
[----:B------:R-:W-:Y:S01]  /*0110*/  IMAD.MOV.U32 R5, RZ, RZ, 0x1 ;  /* 0x00000001ff057424 */ /* 0x000fe200078e00ff */
[----:B------:R-:W5:Y:S04]  /*0120*/  LDG.E R24, desc[UR4][R8.64+0xc] ;  /* 0x00000c0408187981 */ /* 0x000f68000c1e1900 */
        /* <DEDUP_REMOVED lines=11> */
[----:B------:R0:W5:Y:S02]  /*01e0*/  LDG.E R7, desc[UR4][R8.64+0x3c] ;  /* 0x00003c0408077981 */ /* 0x000164000c1e1900 */
[----:B0-----:R-:W-:-:S02]  /*01f0*/  IMAD.MOV.U32 R8, RZ, RZ, RZ ;  /* 0x000000ffff087224 */ /* 0x001fc400078e00ff */
[--C-:B--2---:R-:W-:Y:S02]  /*0200*/  IMAD.MOV.U32 R10, RZ, RZ, R22.reuse ;  /* 0x000000ffff0a7224 */ /* 0x104fe400078e0016 */
[----:B------:R-:W-:Y:S01]  /*0210*/  IMAD.MOV.U32 R6, RZ, RZ, R22 ;  /* 0x000000ffff067224 */ /* 0x000fe200078e0016 */
[-C--:B---3--:R-:W-:Y:S02]  /*0220*/  FSETP.GEU.AND P0, PT, R22, R3.reuse, PT ;  /* 0x000000031600720b */ /* 0x088fe40003f0e000 */
[----:B------:R-:W-:-:S11]  /*0230*/  MOV R11, R3 ;  /* 0x00000003000b7202 */ /* 0x000fd60000000f00 */
[--C-:B------:R-:W-:Y:S01]  /*0240*/  @!P0 IMAD.MOV.U32 R10, RZ, RZ, R3.reuse ;  /* 0x000000ffff0a8224 */ /* 0x100fe200078e0003 */
[----:B------:R-:W-:Y:S01]  /*0250*/  @!P0 MOV R4, 0x1 ;  /* 0x0000000100048802 */ /* 0x000fe20000000f00 */
[----:B------:R-:W-:Y:S02]  /*0260*/  @!P0 IMAD.MOV.U32 R6, RZ, RZ, R3 ;  /* 0x000000ffff068224 */ /* 0x000fe400078e0003 */
[--C-:B------:R-:W-:Y:S02]  /*0270*/  @!P0 IMAD.MOV.U32 R3, RZ, RZ, R22.reuse ;  /* 0x000000ffff038224 */ /* 0x100fe400078e0016 */
[----:B------:R-:W-:Y:S02]  /*0280*/  @!P0 IMAD.MOV.U32 R11, RZ, RZ, R22 ;  /* 0x000000ffff0b8224 */ /* 0x000fe400078e0016 */
[----:B------:R-:W-:Y:S01]  /*0290*/  @!P0 IMAD.MOV.U32 R5, RZ, RZ, RZ ;  /* 0x000000ffff058224 */ /* 0x000fe200078e00ff */
[----:B----4-:R-:W-:Y:S01]  /*02a0*/  FSETP.GT.AND P1, PT, R23, R3, PT ;  /* 0x000000031700720b */ /* 0x010fe20003f24000 */
[----:B------:R-:W-:-:S12]  /*02b0*/  @!P0 IMAD.MOV.U32 R8, RZ, RZ, 0x1 ;  /* 0x00000001ff088424 */ /* 0x000fd800078e00ff */
[----:B------:R-:W-:Y:S05]  /*02c0*/  @!P1 BRA `(.L_x_79) ;  /* 0x0000000000589947 */ /* 0x000fea0003800000 */
[----:B------:R-:W-:Y:S01]  /*02d0*/  FSETP.GT.AND P0, PT, R23, R6, PT ;  /* 0x000000061700720b */ /* 0x000fe20003f04000 */
[----:B------:R-:W-:-:S12]  /*02e0*/  IMAD.MOV.U32 R3, RZ, RZ, 0x1 ;  /* 0x00000001ff037424 */ /* 0x000fd800078e00ff */
[----:B------:R-:W-:Y:S01]  /*02f0*/  @P0 MOV R3, RZ ;  /* 0x000000ff00030202 */ /* 0x000fe20000000f00 */
[----:B------:R-:W-:Y:S02]  /*0300*/  @P0 IMAD.MOV.U32 R11, RZ, RZ, R6 ;  /* 0x000000ffff0b0224 */ /* 0x000fe400078e0006 */
[----:B------:R-:W-:Y:S02]  /*0310*/  @P0 IMAD.MOV.U32 R5, RZ, RZ, R8 ;  /* 0x000000ffff050224 */ /* 0x000fe400078e0008 */
[----:B------:R-:W-:-:S05]  /*0320*/  IMAD.SHL.U32 R3, R3, 0x4, RZ ;  /* 0x0000000403037824 */ /* 0x000fca00078e00ff */
[C---:B------:R-:W-:Y:S02]  /*0330*/  ISETP.EQ.AND P3, PT, R3.reuse, RZ, PT ;  /* 0x000000ff0300720c */ /* 0x040fe40003f62270 */
[C---:B------:R-:W-:Y:S02]  /*0340*/  ISETP.EQ.AND P4, PT, R3.reuse, 0x4, PT ;  /* 0x000000040300780c */ /* 0x040fe40003f82270 */
[C---:B------:R-:W-:Y:S02]  /*0350*/  ISETP.EQ.AND P5, PT, R3.reuse, 0x8, PT ;  /* 0x000000080300780c */ /* 0x040fe40003fa2270 */
[C---:B------:R-:W-:Y:S02]  /*0360*/  ISETP.EQ.AND P6, PT, R3.reuse, 0xc, PT ;  /* 0x0000000c0300780c */ /* 0x040fe40003fc2270 */
[C---:B------:R-:W-:Y:S02]  /*0370*/  ISETP.EQ.AND P1, PT, R3.reuse, -0x8, PT ;  /* 0xfffffff80300780c */ /* 0x040fe40003f22270 */
[----:B------:R-:W-:-:S03]  /*0380*/  ISETP.EQ.AND P2, PT, R3, -0x4, PT ;  /* 0xfffffffc0300780c */ /* 0x000fc60003f42270 */
[----:B------:R-:W-:Y:S02]  /*0390*/  @P3 MOV R10, R23 ;  /* 0x00000017000a3202 */ /* 0x000fe40000000f00 */
[--C-:B------:R-:W-:Y:S02]  /*03a0*/  @P4 IMAD.MOV.U32 R11, RZ, RZ, R23.reuse ;  /* 0x000000ffff0b4224 */ /* 0x100fe400078e0017 */
[----:B------:R-:W-:Y:S02]  /*03b0*/  @P5 MOV R10, 0x2 ;  /* 0x00000002000a5802 */ /* 0x000fe40000000f00 */
[----:B------:R-:W-:Y:S02]  /*03c0*/  @P6 IMAD.MOV.U32 R11, RZ, RZ, 0x2 ;  /* 0x00000002ff0b6424 */ /* 0x000fe400078e00ff */
[--C-:B------:R-:W-:Y:S01]  /*03d0*/  @P1 IMAD.MOV.U32 R4, RZ, RZ, R23.reuse ;  /* 0x000000ffff041224 */ /* 0x100fe200078e0017 */
[----:B------:R-:W-:Y:S01]  /*03e0*/  MOV R6, R10 ;  /* 0x0000000a00067202 */ /* 0x000fe20000000f00 */
[----:B------:R-:W-:-:S02]  /*03f0*/  @P2 IMAD.MOV.U32 R5, RZ, RZ, R23 ;  /* 0x000000ffff052224 */ /* 0x000fc400078e0017 */
[----:B------:R-:W-:Y:S02]  /*0400*/  @P3 IMAD.MOV.U32 R4, RZ, RZ, 0x2 ;  /* 0x00000002ff043424 */ /* 0x000fe400078e00ff */
[----:B------:R-:W-:Y:S02]  /*0410*/  @P4 IMAD.MOV.U32 R5, RZ, RZ, 0x2 ;  /* 0x00000002ff054424 */ /* 0x000fe400078e00ff */
[----:B------:R-:W-:-:S07]  /*0420*/  IMAD.MOV.U32 R3, RZ, RZ, R11 ;  /* 0x000000ffff037224 */ /* 0x000fce00078e000b */
.L_x_79:
[----:B------:R-:W-:Y:S05]  /*0430*/  BSYNC.RECONVERGENT B0 ;  /* 0x0000000000007941 */ /* 0x000fea0003800200 */
.L_x_78:
[----:B-----5:R-:W-:Y:S01]  /*0440*/  FSETP.GT.AND P0, PT, R24, R3, PT ;  /* 0x000000031800720b */ /* 0x020fe20003f04000 */
[----:B------:R-:W-:-:S12]  /*0450*/  BSSY.RECONVERGENT B0, `(.L_x_80) ;  /* 0x0000018000007945 */ /* 0x000fd80003800200 */
[----:B------:R-:W-:Y:S05]  /*0460*/  @!P0 BRA `(.L_x_81) ;  /* 0x0000000000588947 */ /* 0x000fea0003800000 */
[----:B------:R-:W-:Y:S01]  /*0470*/  FSETP.GT.AND P0, PT, R24, R6, PT ;  /* 0x000000061800720b */ /* 0x000fe20003f04000 */
[----:B------:R-:W-:-:S12]  /*0480*/  IMAD.MOV.U32 R3, RZ, RZ, 0x1 ;  /* 0x00000001ff037424 */ /* 0x000fd800078e00ff */
[----:B------:R-:W-:Y:S02]  /*0490*/  @P0 IMAD.MOV.U32 R3, RZ, RZ, RZ ;  /* 0x000000ffff030224 */ /* 0x000fe400078e00ff */
[----:B------:R-:W-:Y:S02]  /*04a0*/  @P0 IMAD.MOV.U32 R11, RZ, RZ, R6 ;  /* 0x000000ffff0b0224 */ /* 0x000fe400078e0006 */
[----:B------:R-:W-:Y:S01]  /*04b0*/  @P0 IMAD.MOV.U32 R5, RZ, RZ, R4 ;  /* 0x000000ffff050224 */ /* 0x000fe200078e0004 */
[----:B------:R-:W-:-:S04]  /*04c0*/  SHF.L.U32 R3, R3, 0x2, RZ ;  /* 0x0000000203037819 */ /* 0x000fc800000006ff */
[C---:B------:R-:W-:Y:S02]  /*04d0*/  ISETP.EQ.AND P3, PT, R3.reuse, RZ, PT ;  /* 0x000000ff0300720c */ /* 0x040fe40003f62270 */
[C---:B------:R-:W-:Y:S02]  /*04e0*/  ISETP.EQ.AND P4, PT, R3.reuse, 0x4, PT ;  /* 0x000000040300780c */ /* 0x040fe40003f82270 */
[C---:B------:R-:W-:Y:S02]  /*04f0*/  ISETP.EQ.AND P5, PT, R3.reuse, 0x8, PT ;  /* 0x000000080300780c */ /* 0x040fe40003fa2270 */
[C---:B------:R-:W-:Y:S02]  /*0500*/  ISETP.EQ.AND P6, PT, R3.reuse, 0xc, PT ;  /* 0x0000000c0300780c */ /* 0x040fe40003fc2270 */
[C---:B------:R-:W-:Y:S02]  /*0510*/  ISETP.EQ.AND P1, PT, R3.reuse, -0x8, PT ;  /* 0xfffffff80300780c */ /* 0x040fe40003f22270 */
[----:B------:R-:W-:-:S03]  /*0520*/  ISETP.EQ.AND P2, PT, R3, -0x4, PT ;  /* 0xfffffffc0300780c */ /* 0x000fc60003f42270 */
[--C-:B------:R-:W-:Y:S02]  /*0530*/  @P3 IMAD.MOV.U32 R10, RZ, RZ, R24.reuse ;  /* 0x000000ffff0a3224 */ /* 0x100fe400078e0018 */
[----:B------:R-:W-:Y:S02]  /*0540*/  @P4 MOV R11, R24 ;  /* 0x00000018000b4202 */ /* 0x000fe40000000f00 */
[----:B------:R-:W-:Y:S02]  /*0550*/  @P5 IMAD.MOV.U32 R10, RZ, RZ, 0x3 ;  /* 0x00000003ff0a5424 */ /* 0x000fe400078e00ff */
[----:B------:R-:W-:Y:S02]  /*0560*/  @P6 MOV R11, 0x3 ;  /* 0x00000003000b6802 */ /* 0x000fe40000000f00 */
[--C-:B------:R-:W-:Y:S02]  /*0570*/  @P1 IMAD.MOV.U32 R4, RZ, RZ, R24.reuse ;  /* 0x000000ffff041224 */ /* 0x100fe400078e0018 */
[----:B------:R-:W-:Y:S01]  /*0580*/  @P2 IMAD.MOV.U32 R5, RZ, RZ, R24 ;  /* 0x000000ffff052224 */ /* 0x000fe200078e0018 */
[----:B------:R-:W-:Y:S01]  /*0590*/  MOV R3, R11 ;  /* 0x0000000b00037202 */ /* 0x000fe20000000f00 */
[----:B------:R-:W-:-:S02]  /*05a0*/  @P3 IMAD.MOV.U32 R4, RZ, RZ, 0x3 ;  /* 0x00000003ff043424 */ /* 0x000fc400078e00ff */
[----:B------:R-:W-:Y:S02]  /*05b0*/  @P4 IMAD.MOV.U32 R5, RZ, RZ, 0x3 ;  /* 0x00000003ff054424 */ /* 0x000fe400078e00ff */
[----:B------:R-:W-:-:S07]  /*05c0*/  IMAD.MOV.U32 R6, RZ, RZ, R10 ;  /* 0x000000ffff067224 */ /* 0x000fce00078e000a */
.L_x_81:
[----:B------:R-:W-:Y:S05]  /*05d0*/  BSYNC.RECONVERGENT B0 ;  /* 0x0000000000007941 */ /* 0x000fea0003800200 */
.L_x_80:
[----:B------:R-:W-:Y:S01]  /*05e0*/  FSETP.GT.AND P0, PT, R21, R3, PT ;  /* 0x000000031500720b */ /* 0x000fe20003f04000 */
[----:B------:R-:W-:-:S12]  /*05f0*/  BSSY.RECONVERGENT B0, `(.L_x_82) ;  /* 0x0000018000007945 */ /* 0x000fd80003800200 */
[----:B------:R-:W-:Y:S05]  /*0600*/  @!P0 BRA `(.L_x_83) ;  /* 0x0000000000588947 */ /* 0x000fea0003800000 */
[----:B------:R-:W-:Y:S01]  /*0610*/  FSETP.GT.AND P0, PT, R21, R6, PT ;  /* 0x000000061500720b */ /* 0x000fe20003f04000 */
[----:B------:R-:W-:-:S12]  /*0620*/  IMAD.MOV.U32 R3, RZ, RZ, 0x1 ;  /* 0x00000001ff037424 */ /* 0x000fd800078e00ff */
[----:B------:R-:W-:Y:S01]  /*0630*/  @P0 IMAD.MOV.U32 R3, RZ, RZ, RZ ;  /* 0x000000ffff030224 */ /* 0x000fe200078e00ff */
[----:B------:R-:W-:Y:S01]  /*0640*/  @P0 MOV R11, R6 ;  /* 0x00000006000b0202 */ /* 0x000fe20000000f00 */
        /* <DEDUP_REMOVED lines=8> */
[--C-:B------:R-:W-:Y:S02]  /*06d0*/  @P3 IMAD.MOV.U32 R10, RZ, RZ, R21.reuse ;  /* 0x000000ffff0a3224 */ /* 0x100fe400078e0015 */
[--C-:B------:R-:W-:Y:S02]  /*06e0*/  @P4 IMAD.MOV.U32 R11, RZ, RZ, R21.reuse ;  /* 0x000000ffff0b4224 */ /* 0x100fe400078e0015 */
[----:B------:R-:W-:Y:S02]  /*06f0*/  @P5 IMAD.MOV.U32 R10, RZ, RZ, 0x4 ;  /* 0x00000004ff0a5424 */ /* 0x000fe400078e00ff */
[----:B------:R-:W-:Y:S02]  /*0700*/  @P6 IMAD.MOV.U32 R11, RZ, RZ, 0x4 ;  /* 0x00000004ff0b6424 */ /* 0x000fe400078e00ff */
[----:B------:R-:W-:Y:S01]  /*0710*/  @P1 MOV R4, R21 ;  /* 0x0000001500041202 */ /* 0x000fe20000000f00 */
[----:B------:R-:W-:Y:S01]  /*0720*/  IMAD.MOV.U32 R6, RZ, RZ, R10 ;  /* 0x000000ffff067224 */ /* 0x000fe200078e000a */
[----:B------:R-:W-:Y:S01]  /*0730*/  @P3 MOV R4, 0x4 ;  /* 0x0000000400043802 */ /* 0x000fe20000000f00 */
[----:B------:R-:W-:-:S02]  /*0740*/  @P2 IMAD.MOV.U32 R5, RZ, RZ, R21 ;  /* 0x000000ffff052224 */ /* 0x000fc400078e0015 */
[----:B------:R-:W-:Y:S02]  /*0750*/  @P4 IMAD.MOV.U32 R5, RZ, RZ, 0x4 ;  /* 0x00000004ff054424 */ /* 0x000fe400078e00ff */
[----:B------:R-:W-:-:S07]  /*0760*/  IMAD.MOV.U32 R3, RZ, RZ, R11 ;  /* 0x000000ffff037224 */ /* 0x000fce00078e000b */
.L_x_83:
[----:B------:R-:W-:Y:S05]  /*0770*/  BSYNC.RECONVERGENT B0 ;  /* 0x0000000000007941 */ /* 0x000fea0003800200 */
.L_x_82:
[----:B------:R-:W-:Y:S01]  /*0780*/  FSETP.GT.AND P0, PT, R20, R3, PT ;  /* 0x000000031400720b */ /* 0x000fe20003f04000 */
[----:B------:R-:W-:-:S12]  /*0790*/  BSSY.RECONVERGENT B0, `(.L_x_84) ;  /* 0x0000018000007945 */ /* 0x000fd80003800200 */
[----:B------:R-:W-:Y:S05]  /*07a0*/  @!P0 BRA `(.L_x_85) ;  /* 0x0000000000588947 */ /* 0x000fea0003800000 */
[----:B------:R-:W-:Y:S01]  /*07b0*/  FSETP.GT.AND P0, PT, R20, R6, PT ;  /* 0x000000061400720b */ /* 0x000fe20003f04000 */
[----:B------:R-:W-:-:S12]  /*07c0*/  HFMA2 R3, -RZ, RZ, 0, 5.9604644775390625e-08 ;  /* 0x00000001ff037431 */ /* 0x000fd800000001ff */
        /* <DEDUP_REMOVED lines=14> */
[----:B------:R-:W-:Y:S02]  /*08b0*/  @P1 IMAD.MOV.U32 R4, RZ, RZ, R20 ;  /* 0x000000ffff041224 */ /* 0x000fe400078e0014 */
[----:B------:R-:W-:Y:S01]  /*08c0*/  @P2 MOV R5, R20 ;  /* 0x0000001400052202 */ /* 0x000fe20000000f00 */
[----:B------:R-:W-:Y:S01]  /*08d0*/  @P3 IMAD.MOV.U32 R4, RZ, RZ, 0x5 ;  /* 0x00000005ff043424 */ /* 0x000fe200078e00ff */
[----:B------:R-:W-:Y:S01]  /*08e0*/  @P4 MOV R5, 0x5 ;  /* 0x0000000500054802 */ /* 0x000fe20000000f00 */
[----:B------:R-:W-:-:S02]  /*08f0*/  IMAD.MOV.U32 R6, RZ, RZ, R10 ;  /* 0x000000ffff067224 */ /* 0x000fc400078e000a */
[----:B------:R-:W-:-:S07]  /*0900*/  IMAD.MOV.U32 R3, RZ, RZ, R11 ;  /* 0x000000ffff037224 */ /* 0x000fce00078e000b */
.L_x_85:
[----:B------:R-:W-:Y:S05]  /*0910*/  BSYNC.RECONVERGENT B0 ;  /* 0x0000000000007941 */ /* 0x000fea0003800200 */
.L_x_84:
[----:B------:R-:W-:Y:S01]  /*0920*/  FSETP.GT.AND P0, PT, R19, R3, PT ;  /* 0x000000031300720b */ /* 0x000fe20003f04000 */
[----:B------:R-:W-:-:S12]  /*0930*/  BSSY.RECONVERGENT B0, `(.L_x_86) ;  /* 0x0000018000007945 */ /* 0x000fd80003800200 */
        /* <DEDUP_REMOVED lines=23> */
.L_x_87:
[----:B------:R-:W-:Y:S05]  /*0ab0*/  BSYNC.RECONVERGENT B0 ;  /* 0x0000000000007941 */ /* 0x000fea0003800200 */
.L_x_86:
[----:B------:R-:W-:Y:S01]  /*0ac0*/  FSETP.GT.AND P0, PT, R18, R3, PT ;  /* 0x000000031200720b */ /* 0x000fe20003f04000 */
        /* <DEDUP_REMOVED lines=24> */
.L_x_89:
[----:B------:R-:W-:Y:S05]  /*0c50*/  BSYNC.RECONVERGENT B0 ;  /* 0x0000000000007941 */ /* 0x000fea0003800200 */
.L_x_88:
        /* <DEDUP_REMOVED lines=25> */
.L_x_91:
[----:B------:R-:W-:Y:S05]  /*0df0*/  BSYNC.RECONVERGENT B0 ;  /* 0x0000000000007941 */ /* 0x000fea0003800200 */
.L_x_90:
        /* <DEDUP_REMOVED lines=25> */
.L_x_93:
[----:B------:R-:W-:Y:S05]  /*0f90*/  BSYNC.RECONVERGENT B0 ;  /* 0x0000000000007941 */ /* 0x000fea0003800200 */
.L_x_92:
        /* <DEDUP_REMOVED lines=25> */
.L_x_95:
[----:B------:R-:W-:Y:S05]  /*1130*/  BSYNC.RECONVERGENT B0 ;  /* 0x0000000000007941 */ /* 0x000fea0003800200 */
.L_x_94:
        /* <DEDUP_REMOVED lines=25> */
.L_x_97:
[----:B------:R-:W-:Y:S05]  /*12d0*/  BSYNC.RECONVERGENT B0 ;  /* 0x0000000000007941 */ /* 0x000fea0003800200 */
.L_x_96:
        /* <DEDUP_REMOVED lines=25> */
.L_x_99:
[----:B------:R-:W-:Y:S05]  /*1470*/  BSYNC.RECONVERGENT B0 ;  /* 0x0000000000007941 */ /* 0x000fea0003800200 */
.L_x_98:
        /* <DEDUP_REMOVED lines=25> */
.L_x_101:
[----:B------:R-:W-:Y:S05]  /*1610*/  BSYNC.RECONVERGENT B0 ;  /* 0x0000000000007941 */ /* 0x000fea0003800200 */
.L_x_100:
        /* <DEDUP_REMOVED lines=25> */
.L_x_103:
[----:B------:R-:W-:Y:S05]  /*17b0*/  BSYNC.RECONVERGENT B0 ;  /* 0x0000000000007941 */ /* 0x000fea0003800200 */
.L_x_102:
        /* <DEDUP_REMOVED lines=17> */
[----:B------:R-:W-:Y:S02]  /*18d0*/  @P5 MOV R10, 0xf ;  /* 0x0000000f000a5802 */ /* 0x000fe40000000f00 */
[----:B------:R-:W-:Y:S02]  /*18e0*/  @P6 IMAD.MOV.U32 R11, RZ, RZ, 0xf ;  /* 0x0000000fff0b6424 */ /* 0x000fe400078e00ff */
[--C-:B------:R-:W-:Y:S02]  /*18f0*/  @P1 IMAD.MOV.U32 R4, RZ, RZ, R7.reuse ;  /* 0x000000ffff041224 */ /* 0x100fe400078e0007 */
[----:B------:R-:W-:Y:S01]  /*1900*/  @P2 IMAD.MOV.U32 R5, RZ, RZ, R7 ;  /* 0x000000ffff052224 */ /* 0x000fe200078e0007 */
[----:B------:R-:W-:Y:S01]  /*1910*/  @P4 MOV R5, 0xf ;  /* 0x0000000f00054802 */ /* 0x000fe20000000f00 */
[----:B------:R-:W-:-:S02]  /*1920*/  @P3 IMAD.MOV.U32 R4, RZ, RZ, 0xf ;  /* 0x0000000fff043424 */ /* 0x000fc400078e00ff */
[----:B------:R-:W-:Y:S02]  /*1930*/  IMAD.MOV.U32 R6, RZ, RZ, R10 ;  /* 0x000000ffff067224 */ /* 0x000fe400078e000a */
[----:B------:R-:W-:-:S07]  /*1940*/  IMAD.MOV.U32 R3, RZ, RZ, R11 ;  /* 0x000000ffff037224 */ /* 0x000fce00078e000b */
.L_x_105:
[----:B------:R-:W-:Y:S05]  /*1950*/  BSYNC.RECONVERGENT B0 ;  /* 0x0000000000007941 */ /* 0x000fea0003800200 */
.L_x_104:
[----:B------:R-:W-:Y:S01]  /*1960*/  FADD R2, RZ, R6 ;  /* 0x00000006ff027221 */ /* 0x000fe20000000000 */
[----:B------:R-:W-:Y:S01]  /*1970*/  BSSY.RECONVERGENT B0, `(.L_x_106) ;  /* 0x000000f000007945 */ /* 0x000fe20003800200 */
[----:B------:R-:W-:Y:S02]  /*1980*/  IMAD.SHL.U32 R7, R0, 0x2, RZ ;  /* 0x0000000200077824 */ /* 0x000fe400078e00ff */
[----:B------:R-:W-:-:S04]  /*1990*/  FADD R2, R2, R3 ;  /* 0x0000000302027221 */ /* 0x000fc80000000000 */
[----:B------:R-:W-:-:S05]  /*19a0*/  FADD R11, R2, 9.9999997171806853657e-10 ;  /* 0x3089705f020b7421 */ /* 0x000fca0000000000 */
[----:B------:R-:W-:-:S04]  /*19b0*/  IADD3 R2, PT, PT, R11, 0x1800000, RZ ;  /* 0x018000000b027810 */ /* 0x000fc80007ffe0ff */
[----:B------:R-:W-:-:S04]  /*19c0*/  LOP3.LUT R2, R2, 0x7f800000, RZ, 0xc0, !PT ;  /* 0x7f80000002027812 */ /* 0x000fc800078ec0ff */
[----:B------:R-:W-:-:S13]  /*19d0*/  ISETP.GT.U32.AND P0, PT, R2, 0x1ffffff, PT ;  /* 0x01ffffff0200780c */ /* 0x000fda0003f04070 */
[----:B------:R-:W-:Y:S05]  /*19e0*/  @P0 BRA `(.L_x_107) ;  /* 0x00000000000c0947 */ /* 0x000fea0003800000 */
[----:B------:R-:W-:-:S07]  /*19f0*/  MOV R8, 0x1a10 ;  /* 0x00001a1000087802 */ /* 0x000fce0000000f00 */
[----:B------:R-:W-:Y:S05]  /*1a00*/  CALL.REL.NOINC `($__internal_3_$__cuda_sm20_rcp_rn_f32_slowpath) ;  /* 0x0000000000447944 */ /* 0x000fea0003c00000 */
[----:B------:R-:W-:Y:S05]  /*1a10*/  BRA `(.L_x_108) ;  /* 0x0000000000107947 */ /* 0x000fea0003800000 */
.L_x_107:
[----:B------:R-:W0:Y:S02]  /*1a20*/  MUFU.RCP R0, R11 ;  /* 0x0000000b00007308 */ /* 0x000e240000001000 */
[----:B0-----:R-:W-:-:S04]  /*1a30*/  FFMA R2, R11, R0, -1 ;  /* 0xbf8000000b027423 */ /* 0x001fc80000000000 */
[----:B------:R-:W-:-:S04]  /*1a40*/  FADD.FTZ R9, -R2, -RZ ;  /* 0x800000ff02097221 */ /* 0x000fc80000010100 */
[----:B------:R-:W-:-:S07]  /*1a50*/  FFMA R0, R0, R9, R0 ;  /* 0x0000000900007223 */ /* 0x000fce0000000000 */
.L_x_108:
[----:B------:R-:W-:Y:S05]  /*1a60*/  BSYNC.RECONVERGENT B0 ;  /* 0x0000000000007941 */ /* 0x000fea0003800200 */
.L_x_106:
[----:B------:R-:W0:Y:S01]  /*1a70*/  LDC.64 R8, c[0x0][0x388] ;  /* 0x0000e200ff087b82 */ /* 0x000e220000000a00 */
[C---:B------:R-:W-:Y:S01]  /*1a80*/  FMUL R13, R0.reuse, R6 ;  /* 0x00000006000d7220 */ /* 0x040fe20000400000 */
[----:B------:R-:W-:-:S06]  /*1a90*/  FMUL R3, R0, R3 ;  /* 0x0000000300037220 */ /* 0x000fcc0000400000 */
[----:B------:R-:W1:Y:S01]  /*1aa0*/  LDC.64 R10, c[0x0][0x390] ;  /* 0x0000e400ff0a7b82 */ /* 0x000e620000000a00 */
[----:B0-----:R-:W-:-:S05]  /*1ab0*/  IMAD.WIDE R8, R7, 0x4, R8 ;  /* 0x0000000407087825 */ /* 0x001fca00078e0208 */
[----:B------:R-:W-:Y:S01]  /*1ac0*/  STG.E desc[UR4][R8.64], R4 ;  /* 0x0000000408007986 */ /* 0x000fe2000c101904 */
[----:B-1----:R-:W-:-:S05]  /*1ad0*/  IMAD.WIDE R6, R7, 0x4, R10 ;  /* 0x0000000407067825 */ /* 0x002fca00078e020a */
[----:B------:R-:W-:Y:S04]  /*1ae0*/  STG.E desc[UR4][R6.64], R13 ;  /* 0x0000000d06007986 */ /* 0x000fe8000c101904 */
[----:B------:R-:W-:Y:S04]  /*1af0*/  STG.E desc[UR4][R8.64+0x4], R5 ;  /* 0x0000040508007986 */ /* 0x000fe8000c101904 */
[----:B------:R-:W-:Y:S01]  /*1b00*/  STG.E desc[UR4][R6.64+0x4], R3 ;  /* 0x0000040306007986 */ /* 0x000fe2000c101904 */
[----:B------:R-:W-:Y:S05]  /*1b10*/  EXIT ;  /* 0x000000000000794d */ /* 0x000fea0003800000 */
        .weak           $__internal_3_$__cuda_sm20_rcp_rn_f32_slowpath
        .type           $__internal_3_$__cuda_sm20_rcp_rn_f32_slowpath,@function
        .size           $__internal_3_$__cuda_sm20_rcp_rn_f32_slowpath,(.L_x_126 - $__internal_3_$__cuda_sm20_rcp_rn_f32_slowpath)
$__internal_3_$__cuda_sm20_rcp_rn_f32_slowpath:
[----:B------:R-:W-:Y:S01]  /*1b20*/  IMAD.SHL.U32 R0, R11, 0x2, RZ ;  /* 0x000000020b007824 */ /* 0x000fe200078e00ff */
[----:B------:R-:W-:Y:S04]  /*1b30*/  BSSY.RECONVERGENT B1, `(.L_x_109) ;  /* 0x0000031000017945 */ /* 0x000fe80003800200 */
[----:B------:R-:W-:Y:S02]  /*1b40*/  SHF.R.U32.HI R13, RZ, 0x18, R0 ;  /* 0x00000018ff0d7819 */ /* 0x000fe40000011600 */
[----:B------:R-:W-:Y:S02]  /*1b50*/  MOV R0, R11 ;  /* 0x0000000b00007202 */ /* 0x000fe40000000f00 */
[----:B------:R-:W-:-:S13]  /*1b60*/  ISETP.NE.U32.AND P0, PT, R13, RZ, PT ;  /* 0x000000ff0d00720c */ /* 0x000fda0003f05070 */
[----:B------:R-:W-:Y:S05]  /*1b70*/  @P0 BRA `(.L_x_110) ;  /* 0x0000000000280947 */ /* 0x000fea0003800000 */
[----:B------:R-:W-:-:S05]  /*1b80*/  IMAD.SHL.U32 R2, R0, 0x2, RZ ;  /* 0x0000000200027824 */ /* 0x000fca00078e00ff */
[----:B------:R-:W-:-:S13]  /*1b90*/  ISETP.NE.AND P0, PT, R2, RZ, PT ;  /* 0x000000ff0200720c */ /* 0x000fda0003f05270 */
[----:B------:R-:W-:Y:S01]  /*1ba0*/  @P0 FFMA R10, R0, 1.84467440737095516160e+19, RZ ;  /* 0x5f800000000a0823 */ /* 0x000fe200000000ff */
[----:B------:R-:W-:Y:S08]  /*1bb0*/  @!P0 MUFU.RCP R9, R0 ;  /* 0x0000000000098308 */ /* 0x000ff00000001000 */
[----:B------:R-:W0:Y:S02]  /*1bc0*/  @P0 MUFU.RCP R11, R10 ;  /* 0x0000000a000b0308 */ /* 0x000e240000001000 */
[----:B0-----:R-:W-:-:S04]  /*1bd0*/  @P0 FFMA R2, R10, R11, -1 ;  /* 0xbf8000000a020423 */ /* 0x001fc8000000000b */
[----:B------:R-:W-:-:S04]  /*1be0*/  @P0 FADD.FTZ R2, -R2, -RZ ;  /* 0x800000ff02020221 */ /* 0x000fc80000010100 */
[----:B------:R-:W-:-:S04]  /*1bf0*/  @P0 FFMA R2, R11, R2, R11 ;  /* 0x000000020b020223 */ /* 0x000fc8000000000b */
[----:B------:R-:W-:Y:S01]  /*1c00*/  @P0 FFMA R9, R2, 1.84467440737095516160e+19, RZ ;  /* 0x5f80000002090823 */ /* 0x000fe200000000ff */
[----:B------:R-:W-:Y:S06]  /*1c10*/  BRA `(.L_x_111) ;  /* 0x0000000000887947 */ /* 0x000fec0003800000 */
.L_x_110:
[----:B------:R-:W-:-:S05]  /*1c20*/  VIADD R15, R13, 0xffffff03 ;  /* 0xffffff030d0f7836 */ /* 0x000fca0000000000 */
[----:B------:R-:W-:-:S13]  /*1c30*/  ISETP.GT.U32.AND P0, PT, R15, 0x1, PT ;  /* 0x000000010f00780c */ /* 0x000fda0003f04070 */
[----:B------:R-:W-:Y:S05]  /*1c40*/  @P0 BRA `(.L_x_112) ;  /* 0x0000000000780947 */ /* 0x000fea0003800000 */
[----:B------:R-:W-:Y:S01]  /*1c50*/  LOP3.LUT R2, R0, 0x7fffff, RZ, 0xc0, !PT ;  /* 0x007fffff00027812 */ /* 0x000fe200078ec0ff */
[----:B------:R-:W-:-:S03]  /*1c60*/  HFMA2 R12, -RZ, RZ, 0, 1.78813934326171875e-07 ;  /* 0x00000003ff0c7431 */ /* 0x000fc600000001ff */
[----:B------:R-:W-:-:S04]  /*1c70*/  LOP3.LUT R2, R2, 0x3f800000, RZ, 0xfc, !PT ;  /* 0x3f80000002027812 */ /* 0x000fc800078efcff */
[----:B------:R-:W0:Y:S01]  /*1c80*/  MUFU.RCP R9, R2 ;  /* 0x0000000200097308 */ /* 0x000e220000001000 */
[----:B------:R-:W-:Y:S01]  /*1c90*/  SHF.L.U32 R12, R12, R15, RZ ;  /* 0x0000000f0c0c7219 */ /* 0x000fe200000006ff */
[----:B0-----:R-:W-:-:S04]  /*1ca0*/  FFMA R10, R2, R9, -1 ;  /* 0xbf800000020a7423 */ /* 0x001fc80000000009 */
[----:B------:R-:W-:-:S04]  /*1cb0*/  FADD.FTZ R10, -R10, -RZ ;  /* 0x800000ff0a0a7221 */ /* 0x000fc80000010100 */
[CCC-:B------:R-:W-:Y:S01]  /*1cc0*/  FFMA.RM R11, R9.reuse, R10.reuse, R9.reuse ;  /* 0x0000000a090b7223 */ /* 0x1c0fe20000004009 */
[----:B------:R-:W-:-:S04]  /*1cd0*/  FFMA.RP R10, R9, R10, R9 ;  /* 0x0000000a090a7223 */ /* 0x000fc80000008009 */
[C---:B------:R-:W-:Y:S02]  /*1ce0*/  LOP3.LUT R9, R11.reuse, 0x7fffff, RZ, 0xc0, !PT ;  /* 0x007fffff0b097812 */ /* 0x040fe400078ec0ff */
[----:B------:R-:W-:Y:S02]  /*1cf0*/  FSETP.NEU.FTZ.AND P0, PT, R11, R10, PT ;  /* 0x0000000a0b00720b */ /* 0x000fe40003f1d000 */
[----:B------:R-:W-:Y:S02]  /*1d00*/  LOP3.LUT R9, R9, 0x800000, RZ, 0xfc, !PT ;  /* 0x0080000009097812 */ /* 0x000fe400078efcff */
[----:B------:R-:W-:Y:S02]  /*1d10*/  SEL R10, RZ, 0xffffffff, !P0 ;  /* 0xffffffffff0a7807 */ /* 0x000fe40004000000 */
[----:B------:R-:W-:-:S03]  /*1d20*/  LOP3.LUT R12, R12, R9, RZ, 0xc0, !PT ;  /* 0x000000090c0c7212 */ /* 0x000fc600078ec0ff */
[----:B------:R-:W-:Y:S01]  /*1d30*/  IMAD.MOV R10, RZ, RZ, -R10 ;  /* 0x000000ffff0a7224 */ /* 0x000fe200078e0a0a */
[----:B------:R-:W-:-:S04]  /*1d40*/  SHF.R.U32.HI R12, RZ, R15, R12 ;  /* 0x0000000fff0c7219 */ /* 0x000fc8000001160c */
[----:B------:R-:W-:Y:S02]  /*1d50*/  LOP3.LUT P1, RZ, R10, R15, R9, 0xf8, !PT ;  /* 0x0000000f0aff7212 */ /* 0x000fe4000782f809 */
[C---:B------:R-:W-:Y:S02]  /*1d60*/  LOP3.LUT P0, RZ, R12.reuse, 0x1, RZ, 0xc0, !PT ;  /* 0x000000010cff7812 */ /* 0x040fe4000780c0ff */
[----:B------:R-:W-:-:S04]  /*1d70*/  LOP3.LUT P2, RZ, R12, 0x2, RZ, 0xc0, !PT ;  /* 0x000000020cff7812 */ /* 0x000fc8000784c0ff */
[----:B------:R-:W-:Y:S02]  /*1d80*/  PLOP3.LUT P0, PT, P0, P1, P2, 0xe0, 0x0 ;  /* 0x000000000000781c */ /* 0x000fe40000703c20 */
[----:B------:R-:W-:Y:S02]  /*1d90*/  LOP3.LUT P1, RZ, R0, 0x7fffff, RZ, 0xc0, !PT ;  /* 0x007fffff00ff7812 */ /* 0x000fe4000782c0ff */
[----:B------:R-:W-:-:S05]  /*1da0*/  SEL R2, RZ, 0x1, !P0 ;  /* 0x00000001ff027807 */ /* 0x000fca0004000000 */
[----:B------:R-:W-:-:S05]  /*1db0*/  IMAD.MOV R2, RZ, RZ, -R2 ;  /* 0x000000ffff027224 */ /* 0x000fca00078e0a02 */
[----:B------:R-:W-:Y:S02]  /*1dc0*/  ISETP.GE.AND P0, PT, R2, RZ, PT ;  /* 0x000000ff0200720c */ /* 0x000fe40003f06270 */
[----:B------:R-:W-:-:S04]  /*1dd0*/  IADD3 R2, PT, PT, R13, -0xfc, RZ ;  /* 0xffffff040d027810 */ /* 0x000fc80007ffe0ff */
[----:B------:R-:W-:-:S07]  /*1de0*/  SHF.R.U32.HI R9, RZ, R2, R9 ;  /* 0x00000002ff097219 */ /* 0x000fce0000011609 */
[----:B------:R-:W-:-:S04]  /*1df0*/  @!P0 VIADD R9, R9, 0x1 ;  /* 0x0000000109098836 */ /* 0x000fc80000000000 */
[----:B------:R-:W-:-:S05]  /*1e00*/  @!P1 IMAD.SHL.U32 R9, R9, 0x2, RZ ;  /* 0x0000000209099824 */ /* 0x000fca00078e00ff */
[----:B------:R-:W-:Y:S01]  /*1e10*/  LOP3.LUT R9, R9, 0x80000000, R0, 0xf8, !PT ;  /* 0x8000000009097812 */ /* 0x000fe200078ef800 */
[----:B------:R-:W-:Y:S06]  /*1e20*/  BRA `(.L_x_111) ;  /* 0x0000000000047947 */ /* 0x000fec0003800000 */
.L_x_112:
[----:B------:R0:W1:Y:S02]  /*1e30*/  MUFU.RCP R9, R0 ;  /* 0x0000000000097308 */ /* 0x0000640000001000 */
.L_x_111:
[----:B------:R-:W-:Y:S05]  /*1e40*/  BSYNC.RECONVERGENT B1 ;  /* 0x0000000000017941 */ /* 0x000fea0003800200 */
.L_x_109:
[----:B01----:R-:W-:Y:S01]  /*1e50*/  MOV R0, R9 ;  /* 0x0000000900007202 */ /* 0x003fe20000000f00 */
[----:B------:R-:W-:-:S04]  /*1e60*/  IMAD.MOV.U32 R9, RZ, RZ, 0x0 ;  /* 0x00000000ff097424 */ /* 0x000fc800078e00ff */
[----:B------:R-:W-:Y:S05]  /*1e70*/  RET.REL.NODEC R8 `(_Z11topk_kernelPKfPiPfi) ;  /* 0xffffffe008607950 */ /* 0x000fea0003c3ffff */
.L_x_113:
        /* <DEDUP_REMOVED lines=16> */
.L_x_126:


//--------------------- .text._Z14softmax_kernelPKfPfi --------------------------
	.section	.text._Z14softmax_kernelPKfPfi,"ax",@progbits
	.align	128
        .global         _Z14softmax_kernelPKfPfi
        .type           _Z14softmax_kernelPKfPfi,@function
        .size           _Z14softmax_kernelPKfPfi,(.L_x_127 - _Z14softmax_kernelPKfPfi)
        .other          _Z14softmax_kernelPKfPfi,@"STO_CUDA_ENTRY STV_DEFAULT"
_Z14softmax_kernelPKfPfi:
.text._Z14softmax_kernelPKfPfi:
        /* <DEDUP_REMOVED lines=10> */
[----:B------:R-:W-:-:S05]  /*00a0*/  SHF.L.U32 R4, R4, 0x4, RZ ;  /* 0x0000000404047819 */ /* 0x000fca00000006ff */
[----:B0-----:R-:W-:-:S05]  /*00b0*/  IMAD.WIDE R2, R4, 0x4, R2 ;  /* 0x0000000404027825 */ /* 0x001fca00078e0202 */
[----:B-1----:R-:W2:Y:S04]  /*00c0*/  LDG.E R0, desc[UR4][R2.64] ;  /* 0x0000000402007981 */ /* 0x002ea8000c1e1900 */
[----:B------:R-:W2:Y:S04]  /*00d0*/  LDG.E R9, desc[UR4][R2.64+0x4] ;  /* 0x0000040402097981 */ /* 0x000ea8000c1e1900 */
[----:B------:R-:W3:Y:S04]  /*00e0*/  LDG.E R10, desc[UR4][R2.64+0x8] ;  /* 0x00000804020a7981 */ /* 0x000ee8000c1e1900 */
[----:B------:R-:W4:Y:S04]  /*00f0*/  LDG.E R12, desc[UR4][R2.64+0xc] ;  /* 0x00000c04020c7981 */ /* 0x000f28000c1e1900 */
        /* <DEDUP_REMOVED lines=11> */
[----:B------:R-:W5:Y:S01]  /*01b0*/  LDG.E R5, desc[UR4][R2.64+0x3c] ;  /* 0x00003c0402057981 */ /* 0x000f62000c1e1900 */
[----:B--2---:R-:W-:-:S04]  /*01c0*/  FSETP.GT.AND P0, PT, R9, R0, PT ;  /* 0x000000000900720b */ /* 0x004fc80003f04000 */
[----:B------:R-:W-:-:S04]  /*01d0*/  FSEL R9, R9, R0, P0 ;  /* 0x0000000009097208 */ /* 0x000fc80000000000 */
[----:B---3--:R-:W-:-:S04]  /*01e0*/  FSETP.GT.AND P0, PT, R10, R9, PT ;  /* 0x000000090a00720b */ /* 0x008fc80003f04000 */
[----:B------:R-:W-:-:S04]  /*01f0*/  FSEL R9, R10, R9, P0 ;  /* 0x000000090a097208 */ /* 0x000fc80000000000 */
[----:B----4-:R-:W-:-:S04]  /*0200*/  FSETP.GT.AND P0, PT, R12, R9, PT ;  /* 0x000000090c00720b */ /* 0x010fc80003f04000 */
[----:B------:R-:W-:Y:S01]  /*0210*/  FSEL R9, R12, R9, P0 ;  /* 0x000000090c097208 */ /* 0x000fe20000000000 */
[----:B------:R-:W-:-:S03]  /*0220*/  HFMA2 R12, -RZ, RZ, 0.96630859375, -0.0022525787353515625 ;  /* 0x3bbb989dff0c7431 */ /* 0x000fc600000001ff */
[----:B-----5:R-:W-:-:S04]  /*0230*/  FSETP.GT.AND P0, PT, R14, R9, PT ;  /* 0x000000090e00720b */ /* 0x020fc80003f04000 */
[----:B------:R-:W-:-:S04]  /*0240*/  FSEL R9, R14, R9, P0 ;  /* 0x000000090e097208 */ /* 0x000fc80000000000 */
[----:B------:R-:W-:-:S04]  /*0250*/  FSETP.GT.AND P0, PT, R16, R9, PT ;  /* 0x000000091000720b */ /* 0x000fc80003f04000 */
        /* <DEDUP_REMOVED lines=20> */
[----:B------:R-:W-:-:S05]  /*03a0*/  FSEL R14, R5, R6, P0 ;  /* 0x00000006050e7208 */ /* 0x000fca0000000000 */
[----:B------:R-:W-:Y:S01]  /*03b0*/  FADD R5, R0, -R14 ;  /* 0x8000000e00057221 */ /* 0x000fe20000000000 */
[----:B------:R-:W-:-:S03]  /*03c0*/  MOV R0, 0x437c0000 ;  /* 0x437c000000007802 */ /* 0x000fc60000000f00 */
[----:B------:R-:W-:-:S04]  /*03d0*/  FFMA.SAT R7, R5, R12, 0.5 ;  /* 0x3f00000005077423 */ /* 0x000fc8000000200c */
[----:B------:R-:W-:Y:S02]  /*03e0*/  FFMA.RM R8, R7, R0, 12582913 ;  /* 0x4b40000107087423 */ /* 0x000fe40000004000 */
[----:B------:R-:W0:Y:S02]  /*03f0*/  LDC.64 R6, c[0x0][0x388] ;  /* 0x0000e200ff067b82 */ /* 0x000e240000000a00 */
[----:B------:R-:W-:-:S04]  /*0400*/  FADD R10, R8, -12583039 ;  /* 0xcb40007f080a7421 */ /* 0x000fc80000000000 */
[----:B------:R-:W-:-:S04]  /*0410*/  FFMA R10, R5, 1.4426950216293334961, -R10 ;  /* 0x3fb8aa3b050a7823 */ /* 0x000fc8000000080a */
[----:B------:R-:W-:Y:S01]  /*0420*/  FFMA R9, R5, 1.925963033500011079e-08, R10 ;  /* 0x32a5706005097823 */ /* 0x000fe2000000000a */
[----:B------:R-:W-:-:S05]  /*0430*/  SHF.L.U32 R10, R8, 0x17, RZ ;  /* 0x00000017080a7819 */ /* 0x000fca00000006ff */
[----:B------:R-:W1:Y:S01]  /*0440*/  MUFU.EX2 R9, R9 ;  /* 0x0000000900097308 */ /* 0x000e620000000800 */
[----:B0-----:R-:W-:-:S04]  /*0450*/  IMAD.WIDE R4, R4, 0x4, R6 ;  /* 0x0000000404047825 */ /* 0x001fc800078e0206 */
[----:B-1----:R-:W-:-:S05]  /*0460*/  FMUL R10, R10, R9 ;  /* 0x000000090a0a7220 */ /* 0x002fca0000400000 */
[----:B------:R0:W-:Y:S04]  /*0470*/  STG.E desc[UR4][R4.64], R10 ;  /* 0x0000000a04007986 */ /* 0x0001e8000c101904 */
[----:B------:R-:W2:Y:S02]  /*0480*/  LDG.E R7, desc[UR4][R2.64+0x4] ;  /* 0x0000040402077981 */ /* 0x000ea4000c1e1900 */
[----:B--2---:R-:W-:-:S04]  /*0490*/  FADD R7, -R14, R7 ;  /* 0x000000070e077221 */ /* 0x004fc80000000100 */
[----:B------:R-:W-:-:S04]  /*04a0*/  FFMA.SAT R11, R7, R12, 0.5 ;  /* 0x3f000000070b7423 */ /* 0x000fc8000000200c */
[----:B------:R-:W-:-:S04]  /*04b0*/  FFMA.RM R11, R11, R0, 12582913 ;  /* 0x4b4000010b0b7423 */ /* 0x000fc80000004000 */
[C---:B------:R-:W-:Y:S01]  /*04c0*/  FADD R6, R11.reuse, -12583039 ;  /* 0xcb40007f0b067421 */ /* 0x040fe20000000000 */
[----:B------:R-:W-:-:S03]  /*04d0*/  SHF.L.U32 R8, R11, 0x17, RZ ;  /* 0x000000170b087819 */ /* 0x000fc600000006ff */
[----:B------:R-:W-:-:S04]  /*04e0*/  FFMA R6, R7, 1.4426950216293334961, -R6 ;  /* 0x3fb8aa3b07067823 */ /* 0x000fc80000000806 */
[----:B------:R-:W-:-:S04]  /*04f0*/  FFMA R6, R7, 1.925963033500011079e-08, R6 ;  /* 0x32a5706007067823 */ /* 0x000fc80000000006 */
[----:B------:R-:W1:Y:S02]  /*0500*/  MUFU.EX2 R7, R6 ;  /* 0x0000000600077308 */ /* 0x000e640000000800 */
        /* <DEDUP_REMOVED lines=20> */
[----:B------:R-:W-:-:S06]  /*0650*/  FFMA R18, R7, 1.925963033500011079e-08, R18 ;  /* 0x32a5706007127823 */ /* 0x000fcc0000000012 */
        /* <DEDUP_REMOVED lines=117> */
[----:B------:R-:W-:-:S04]  /*0db0*/  FADD R20, R16, -12583039 ;  /* 0xcb40007f10147421 */ /* 0x000fc80000000000 */
[----:B------:R-:W-:-:S04]  /*0dc0*/  FFMA R20, R7, 1.4426950216293334961, -R20 ;  /* 0x3fb8aa3b07147823 */ /* 0x000fc80000000814 */
[----:B------:R-:W-:Y:S01]  /*0dd0*/  FFMA R20, R7, 1.925963033500011079e-08, R20 ;  /* 0x32a5706007147823 */ /* 0x000fe20000000014 */
[----:B------:R-:W-:-:S05]  /*0de0*/  SHF.L.U32 R7, R16, 0x17, RZ ;  /* 0x0000001710077819 */ /* 0x000fca00000006ff */
[----:B------:R-:W1:Y:S02]  /*0df0*/  MUFU.EX2 R20, R20 ;  /* 0x0000001400147308 */ /* 0x000e640000000800 */
[----:B-1----:R-:W-:-:S05]  /*0e00*/  FMUL R7, R7, R20 ;  /* 0x0000001407077220 */ /* 0x002fca0000400000 */
[----:B------:R0:W-:Y:S04]  /*0e10*/  STG.E desc[UR4][R4.64+0x38], R7 ;  /* 0x0000380704007986 */ /* 0x0001e8000c101904 */
[----:B------:R-:W2:Y:S01]  /*0e20*/  LDG.E R3, desc[UR4][R2.64+0x3c] ;  /* 0x00003c0402037981 */ /* 0x000ea2000c1e1900 */
[----:B------:R-:W-:Y:S01]  /*0e30*/  FADD R16, RZ, R10 ;  /* 0x0000000aff107221 */ /* 0x000fe20000000000 */
[----:B------:R-:W-:Y:S03]  /*0e40*/  BSSY.RECONVERGENT B0, `(.L_x_114) ;  /* 0x0000025000007945 */ /* 0x000fe60003800200 */
        /* <DEDUP_REMOVED lines=13> */
[----:B--2---:R-:W-:-:S04]  /*0f20*/  FADD R14, -R14, R3 ;  /* 0x000000030e0e7221 */ /* 0x004fc80000000100 */
[----:B------:R-:W-:-:S04]  /*0f30*/  FFMA.SAT R12, R14, R12, 0.5 ;  /* 0x3f0000000e0c7423 */ /* 0x000fc8000000200c */
[----:B------:R-:W-:-:S04]  /*0f40*/  FFMA.RM R0, R12, R0, 12582913 ;  /* 0x4b4000010c007423 */ /* 0x000fc80000004000 */
[C---:B------:R-:W-:Y:S01]  /*0f50*/  FADD R3, R0.reuse, -12583039 ;  /* 0xcb40007f00037421 */ /* 0x040fe20000000000 */
[----:B------:R-:W-:-:S03]  /*0f60*/  SHF.L.U32 R12, R0, 0x17, RZ ;  /* 0x00000017000c7819 */ /* 0x000fc600000006ff */
[----:B------:R-:W-:-:S04]  /*0f70*/  FFMA R3, R14, 1.4426950216293334961, -R3 ;  /* 0x3fb8aa3b0e037823 */ /* 0x000fc80000000803 */
[----:B------:R-:W-:Y:S01]  /*0f80*/  FFMA R14, R14, 1.925963033500011079e-08, R3 ;  /* 0x32a570600e0e7823 */ /* 0x000fe20000000003 */
[----:B------:R-:W-:-:S05]  /*0f90*/  FADD R3, R16, R7 ;  /* 0x0000000710037221 */ /* 0x000fca0000000000 */
[----:B------:R-:W1:Y:S02]  /*0fa0*/  MUFU.EX2 R14, R14 ;  /* 0x0000000e000e7308 */ /* 0x000e640000000800 */
[----:B-1----:R-:W-:-:S04]  /*0fb0*/  FMUL R12, R12, R14 ;  /* 0x0000000e0c0c7220 */ /* 0x002fc80000400000 */
[----:B------:R-:W-:-:S04]  /*0fc0*/  FADD R3, R3, R12 ;  /* 0x0000000c03037221 */ /* 0x000fc80000000000 */
[----:B------:R-:W-:-:S05]  /*0fd0*/  FADD R3, R3, 9.9999997171806853657e-10 ;  /* 0x3089705f03037421 */ /* 0x000fca0000000000 */
[----:B------:R-:W-:-:S04]  /*0fe0*/  IADD3 R0, PT, PT, R3, 0x1800000, RZ ;  /* 0x0180000003007810 */ /* 0x000fc80007ffe0ff */
[----:B------:R-:W-:-:S04]  /*0ff0*/  LOP3.LUT R0, R0, 0x7f800000, RZ, 0xc0, !PT ;  /* 0x7f80000000007812 */ /* 0x000fc800078ec0ff */
[----:B------:R-:W-:-:S13]  /*1000*/  ISETP.GT.U32.AND P0, PT, R0, 0x1ffffff, PT ;  /* 0x01ffffff0000780c */ /* 0x000fda0003f04070 */
[----:B0-----:R-:W-:Y:S05]  /*1010*/  @P0 BRA `(.L_x_115) ;  /* 0x00000000000c0947 */ /* 0x001fea0003800000 */
[----:B------:R-:W-:-:S07]  /*1020*/  MOV R14, 0x1040 ;  /* 0x00001040000e7802 */ /* 0x000fce0000000f00 */
[----:B------:R-:W-:Y:S05]  /*1030*/  CALL.REL.NOINC `($__internal_4_$__cuda_sm20_rcp_rn_f32_slowpath) ;  /* 0x00000000009c7944 */ /* 0x000fea0003c00000 */
[----:B------:R-:W-:Y:S05]  /*1040*/  BRA `(.L_x_116) ;  /* 0x0000000000107947 */ /* 0x000fea0003800000 */
.L_x_115:
[----:B------:R-:W0:Y:S02]  /*1050*/  MUFU.RCP R0, R3 ;  /* 0x0000000300007308 */ /* 0x000e240000001000 */
[----:B0-----:R-:W-:-:S04]  /*1060*/  FFMA R2, R3, R0, -1 ;  /* 0xbf80000003027423 */ /* 0x001fc80000000000 */
[----:B------:R-:W-:-:S04]  /*1070*/  FADD.FTZ R2, -R2, -RZ ;  /* 0x800000ff02027221 */ /* 0x000fc80000010100 */
[----:B------:R-:W-:-:S07]  /*1080*/  FFMA R0, R0, R2, R0 ;  /* 0x0000000200007223 */ /* 0x000fce0000000000 */
.L_x_116:
[----:B------:R-:W-:Y:S05]  /*1090*/  BSYNC.RECONVERGENT B0 ;  /* 0x0000000000007941 */ /* 0x000fea0003800200 */
.L_x_114:
[-C--:B------:R-:W-:Y:S01]  /*10a0*/  FMUL R3, R10, R0.reuse ;  /* 0x000000000a037220 */ /* 0x080fe20000400000 */
        /* <DEDUP_REMOVED lines=14> */
[----:B------:R-:W-:Y:S01]  /*1190*/  FMUL R0, R12, R0 ;  /* 0x000000000c007220 */ /* 0x000fe20000400000 */
[----:B------:R-:W-:Y:S04]  /*11a0*/  STG.E desc[UR4][R4.64], R3 ;  /* 0x0000000304007986 */ /* 0x000fe8000c101904 */
        /* <DEDUP_REMOVED lines=14> */
[----:B------:R-:W-:Y:S01]  /*1290*/  STG.E desc[UR4][R4.64+0x3c], R0 ;  /* 0x00003c0004007986 */ /* 0x000fe2000c101904 */
[----:B------:R-:W-:Y:S05]  /*12a0*/  EXIT ;  /* 0x000000000000794d */ /* 0x000fea0003800000 */
        .weak           $__internal_4_$__cuda_sm20_rcp_rn_f32_slowpath
        .type           $__internal_4_$__cuda_sm20_rcp_rn_f32_slowpath,@function
        .size           $__internal_4_$__cuda_sm20_rcp_rn_f32_slowpath,(.L_x_127 - $__internal_4_$__cuda_sm20_rcp_rn_f32_slowpath)
$__internal_4_$__cuda_sm20_rcp_rn_f32_slowpath:
[----:B------:R-:W-:Y:S01]  /*12b0*/  SHF.L.U32 R2, R3, 0x1, RZ ;  /* 0x0000000103027819 */ /* 0x000fe200000006ff */
[----:B------:R-:W-:Y:S01]  /*12c0*/  BSSY.RECONVERGENT B1, `(.L_x_117) ;  /* 0x0000031000017945 */ /* 0x000fe20003800200 */
[----:B------:R-:W-:Y:S02]  /*12d0*/  MOV R0, R3 ;  /* 0x0000000300007202 */ /* 0x000fe40000000f00 */
[----:B------:R-:W-:-:S04]  /*12e0*/  SHF.R.U32.HI R2, RZ, 0x18, R2 ;  /* 0x00000018ff027819 */ /* 0x000fc80000011602 */
[----:B------:R-:W-:-:S13]  /*12f0*/  ISETP.NE.U32.AND P0, PT, R2, RZ, PT ;  /* 0x000000ff0200720c */ /* 0x000fda0003f05070 */
[----:B------:R-:W-:Y:S05]  /*1300*/  @P0 BRA `(.L_x_118) ;  /* 0x0000000000280947 */ /* 0x000fea0003800000 */
[----:B------:R-:W-:-:S04]  /*1310*/  SHF.L.U32 R2, R0, 0x1, RZ ;  /* 0x0000000100027819 */ /* 0x000fc800000006ff */
        /* <DEDUP_REMOVED lines=9> */
.L_x_118:
[----:B------:R-:W-:-:S04]  /*13b0*/  IADD3 R3, PT, PT, R2, -0xfd, RZ ;  /* 0xffffff0302037810 */ /* 0x000fc80007ffe0ff */
[----:B------:R-:W-:-:S13]  /*13c0*/  ISETP.GT.U32.AND P0, PT, R3, 0x1, PT ;  /* 0x000000010300780c */ /* 0x000fda0003f04070 */
[----:B------:R-:W-:Y:S05]  /*13d0*/  @P0 BRA `(.L_x_120) ;  /* 0x0000000000780947 */ /* 0x000fea0003800000 */
[----:B------:R-:W-:Y:S01]  /*13e0*/  LOP3.LUT R16, R0, 0x7fffff, RZ, 0xc0, !PT ;  /* 0x007fffff00107812 */ /* 0x000fe200078ec0ff */
[----:B------:R-:W-:-:S03]  /*13f0*/  HFMA2 R24, -RZ, RZ, 0, 1.78813934326171875e-07 ;  /* 0x00000003ff187431 */ /* 0x000fc600000001ff */
[----:B------:R-:W-:-:S04]  /*1400*/  LOP3.LUT R18, R16, 0x3f800000, RZ, 0xfc, !PT ;  /* 0x3f80000010127812 */ /* 0x000fc800078efcff */
[----:B------:R-:W0:Y:S02]  /*1410*/  MUFU.RCP R16, R18 ;  /* 0x0000001200107308 */ /* 0x000e240000001000 */
[----:B0-----:R-:W-:-:S04]  /*1420*/  FFMA R20, R18, R16, -1 ;  /* 0xbf80000012147423 */ /* 0x001fc80000000010 */
[----:B------:R-:W-:-:S04]  /*1430*/  FADD.FTZ R20, -R20, -RZ ;  /* 0x800000ff14147221 */ /* 0x000fc80000010100 */
[CCC-:B------:R-:W-:Y:S01]  /*1440*/  FFMA.RM R22, R16.reuse, R20.reuse, R16.reuse ;  /* 0x0000001410167223 */ /* 0x1c0fe20000004010 */
[----:B------:R-:W-:-:S04]  /*1450*/  FFMA.RP R20, R16, R20, R16 ;  /* 0x0000001410147223 */ /* 0x000fc80000008010 */
[C---:B------:R-:W-:Y:S02]  /*1460*/  LOP3.LUT R16, R22.reuse, 0x7fffff, RZ, 0xc0, !PT ;  /* 0x007fffff16107812 */ /* 0x040fe400078ec0ff */
[----:B------:R-:W-:Y:S02]  /*1470*/  FSETP.NEU.FTZ.AND P0, PT, R22, R20, PT ;  /* 0x000000141600720b */ /* 0x000fe40003f1d000 */
[----:B------:R-:W-:Y:S02]  /*1480*/  SHF.L.U32 R22, R24, R3, RZ ;  /* 0x0000000318167219 */ /* 0x000fe400000006ff */
[----:B------:R-:W-:Y:S02]  /*1490*/  LOP3.LUT R16, R16, 0x800000, RZ, 0xfc, !PT ;  /* 0x0080000010107812 */ /* 0x000fe400078efcff */
[----:B------:R-:W-:Y:S02]  /*14a0*/  SEL R20, RZ, 0xffffffff, !P0 ;  /* 0xffffffffff147807 */ /* 0x000fe40004000000 */
[----:B------:R-:W-:-:S02]  /*14b0*/  LOP3.LUT R22, R22, R16, RZ, 0xc0, !PT ;  /* 0x0000001016167212 */ /* 0x000fc400078ec0ff */
[----:B------:R-:W-:Y:S02]  /*14c0*/  IADD3 R20, PT, PT, -R20, RZ, RZ ;  /* 0x000000ff14147210 */ /* 0x000fe40007ffe1ff */
[-C--:B------:R-:W-:Y:S02]  /*14d0*/  SHF.R.U32.HI R22, RZ, R3.reuse, R22 ;  /* 0x00000003ff167219 */ /* 0x080fe40000011616 */
[----:B------:R-:W-:Y:S02]  /*14e0*/  LOP3.LUT P1, RZ, R20, R3, R16, 0xf8, !PT ;  /* 0x0000000314ff7212 */ /* 0x000fe4000782f810 */
[C---:B------:R-:W-:Y:S02]  /*14f0*/  LOP3.LUT P0, RZ, R22.reuse, 0x1, RZ, 0xc0, !PT ;  /* 0x0000000116ff7812 */ /* 0x040fe4000780c0ff */
[----:B------:R-:W-:-:S04]  /*1500*/  LOP3.LUT P2, RZ, R22, 0x2, RZ, 0xc0, !PT ;  /* 0x0000000216ff7812 */ /* 0x000fc8000784c0ff */
[----:B------:R-:W-:Y:S02]  /*1510*/  PLOP3.LUT P0, PT, P0, P1, P2, 0xe0, 0x0 ;  /* 0x000000000000781c */ /* 0x000fe40000703c20 */
[----:B------:R-:W-:Y:S02]  /*1520*/  LOP3.LUT P1, RZ, R0, 0x7fffff, RZ, 0xc0, !PT ;  /* 0x007fffff00ff7812 */ /* 0x000fe4000782c0ff */
[----:B------:R-:W-:-:S04]  /*1530*/  SEL R3, RZ, 0x1, !P0 ;  /* 0x00000001ff037807 */ /* 0x000fc80004000000 */
[----:B------:R-:W-:-:S04]  /*1540*/  IADD3 R3, PT, PT, -R3, RZ, RZ ;  /* 0x000000ff03037210 */ /* 0x000fc80007ffe1ff */
[----:B------:R-:W-:Y:S02]  /*1550*/  ISETP.GE.AND P0, PT, R3, RZ, PT ;  /* 0x000000ff0300720c */ /* 0x000fe40003f06270 */
[----:B------:R-:W-:-:S04]  /*1560*/  IADD3 R3, PT, PT, R2, -0xfc, RZ ;  /* 0xffffff0402037810 */ /* 0x000fc80007ffe0ff */
[----:B------:R-:W-:-:S07]  /*1570*/  SHF.R.U32.HI R3, RZ, R3, R16 ;  /* 0x00000003ff037219 */ /* 0x000fce0000011610 */
[----:B------:R-:W-:-:S04]  /*1580*/  @!P0 IADD3 R3, PT, PT, R3, 0x1, RZ ;  /* 0x0000000103038810 */ /* 0x000fc80007ffe0ff */
[----:B------:R-:W-:-:S04]  /*1590*/  @!P1 SHF.L.U32 R3, R3, 0x1, RZ ;  /* 0x0000000103039819 */ /* 0x000fc800000006ff */
[----:B------:R-:W-:Y:S01]  /*15a0*/  LOP3.LUT R3, R3, 0x80000000, R0, 0xf8, !PT ;  /* 0x8000000003037812 */ /* 0x000fe200078ef800 */
[----:B------:R-:W-:Y:S06]  /*15b0*/  BRA `(.L_x_119) ;  /* 0x0000000000047947 */ /* 0x000fec0003800000 */
.L_x_120:
[----:B------:R0:W1:Y:S02]  /*15c0*/  MUFU.RCP R3, R0 ;  /* 0x0000000000037308 */ /* 0x0000640000001000 */
.L_x_119:
[----:B------:R-:W-:Y:S05]  /*15d0*/  BSYNC.RECONVERGENT B1 ;  /* 0x0000000000017941 */ /* 0x000fea0003800200 */
.L_x_117:
[----:B01----:R-:W-:Y:S01]  /*15e0*/  MOV R0, R3 ;  /* 0x0000000300007202 */ /* 0x003fe20000000f00 */
[----:B------:R-:W-:Y:S01]  /*15f0*/  HFMA2 R3, -RZ, RZ, 0, 0 ;  /* 0x00000000ff037431 */ /* 0x000fe200000001ff */
[----:B------:R-:W-:-:S04]  /*1600*/  MOV R2, R14 ;  /* 0x0000000e00027202 */ /* 0x000fc80000000f00 */
[----:B------:R-:W-:Y:S05]  /*1610*/  RET.REL.NODEC R2 `(_Z14softmax_kernelPKfPfi) ;  /* 0xffffffe802787950 */ /* 0x000fea0003c3ffff */
.L_x_121:
        /* <DEDUP_REMOVED lines=14> */
.L_x_127:


//--------------------- .text._Z13router_kernelPKfPfi --------------------------
	.section	.text._Z13router_kernelPKfPfi,"ax",@progbits
	.align	128
        .global         _Z13router_kernelPKfPfi
        .type           _Z13router_kernelPKfPfi,@function
        .size           _Z13router_kernelPKfPfi,(.L_x_135 - _Z13router_kernelPKfPfi)
        .other          _Z13router_kernelPKfPfi,@"STO_CUDA_ENTRY STV_DEFAULT"
_Z13router_kernelPKfPfi:
.text._Z13router_kernelPKfPfi:
        /* <DEDUP_REMOVED lines=10> */
[C---:B------:R-:W-:Y:S01]  /*00a0*/  SHF.L.U32 R5, R6.reuse, 0x1, RZ ;  /* 0x0000000106057819 */ /* 0x040fe200000006ff */
[----:B------:R-:W2:Y:S04]  /*00b0*/  LDCU.128 UR8, c[0x3][URZ] ;  /* 0x00c00000ff0877ac */ /* 0x000ea80008000c00 */
[----:B0-----:R-:W-:Y:S02]  /*00c0*/  IMAD.WIDE R2, R5, 0x4, R2 ;  /* 0x0000000405027825 */ /* 0x001fe400078e0202 */
[----:B------:R-:W0:Y:S03]  /*00d0*/  LDC.64 R4, c[0x0][0x388] ;  /* 0x0000e200ff047b82 */ /* 0x000e260000000a00 */
[----:B-1----:R-:W2:Y:S04]  /*00e0*/  LDG.E R0, desc[UR4][R2.64] ;  /* 0x0000000402007981 */ /* 0x002ea8000c1e1900 */
[----:B------:R-:W3:Y:S01]  /*00f0*/  LDG.E R9, desc[UR4][R2.64+0x4] ;  /* 0x0000040402097981 */ /* 0x000ee2000c1e1900 */
[----:B------:R-:W-:-:S05]  /*0100*/  SHF.L.U32 R7, R6, 0x4, RZ ;  /* 0x0000000406077819 */ /* 0x000fca00000006ff */
[----:B0-----:R-:W-:-:S04]  /*0110*/  IMAD.WIDE R4, R7, 0x4, R4 ;  /* 0x0000000407047825 */ /* 0x001fc800078e0204 */
[----:B--2---:R-:W-:-:S04]  /*0120*/  FFMA R0, R0, UR8, RZ ;  /* 0x0000000800007c23 */ /* 0x004fc800080000ff */
[----:B---3--:R-:W-:-:S05]  /*0130*/  FFMA R9, R9, UR9, R0 ;  /* 0x0000000909097c23 */ /* 0x008fca0008000000 */
[----:B------:R0:W-:Y:S04]  /*0140*/  STG.E desc[UR4][R4.64], R9 ;  /* 0x0000000904007986 */ /* 0x0001e8000c101904 */
[----:B------:R-:W2:Y:S04]  /*0150*/  LDG.E R0, desc[UR4][R2.64] ;  /* 0x0000000402007981 */ /* 0x000ea8000c1e1900 */
[----:B------:R-:W3:Y:S01]  /*0160*/  LDG.E R7, desc[UR4][R2.64+0x4] ;  /* 0x0000040402077981 */ /* 0x000ee2000c1e1900 */
[----:B--2---:R-:W-:-:S04]  /*0170*/  FFMA R0, R0, UR10, RZ ;  /* 0x0000000a00007c23 */ /* 0x004fc800080000ff */
[----:B---3--:R-:W-:Y:S01]  /*0180*/  FFMA R7, R7, UR11, R0 ;  /* 0x0000000b07077c23 */ /* 0x008fe20008000000 */
[----:B------:R-:W1:Y:S04]  /*0190*/  LDCU.128 UR8, c[0x3][0x10] ;  /* 0x00c00200ff0877ac */ /* 0x000e680008000c00 */
[----:B------:R2:W-:Y:S04]  /*01a0*/  STG.E desc[UR4][R4.64+0x4], R7 ;  /* 0x0000040704007986 */ /* 0x0005e8000c101904 */
[----:B------:R-:W1:Y:S04]  /*01b0*/  LDG.E R0, desc[UR4][R2.64] ;  /* 0x0000000402007981 */ /* 0x000e68000c1e1900 */
[----:B------:R-:W3:Y:S01]  /*01c0*/  LDG.E R11, desc[UR4][R2.64+0x4] ;  /* 0x00000404020b7981 */ /* 0x000ee2000c1e1900 */
[----:B-1----:R-:W-:-:S04]  /*01d0*/  FFMA R0, R0, UR8, RZ ;  /* 0x0000000800007c23 */ /* 0x002fc800080000ff */
[----:B---3--:R-:W-:-:S05]  /*01e0*/  FFMA R11, R11, UR9, R0 ;  /* 0x000000090b0b7c23 */ /* 0x008fca0008000000 */
[----:B------:R1:W-:Y:S04]  /*01f0*/  STG.E desc[UR4][R4.64+0x8], R11 ;  /* 0x0000080b04007986 */ /* 0x0003e8000c101904 */
[----:B------:R-:W3:Y:S04]  /*0200*/  LDG.E R0, desc[UR4][R2.64] ;  /* 0x0000000402007981 */ /* 0x000ee8000c1e1900 */
[----:B0-----:R-:W4:Y:S01]  /*0210*/  LDG.E R9, desc[UR4][R2.64+0x4] ;  /* 0x0000040402097981 */ /* 0x001f22000c1e1900 */
[----:B---3--:R-:W-:-:S04]  /*0220*/  FFMA R0, R0, UR10, RZ ;  /* 0x0000000a00007c23 */ /* 0x008fc800080000ff */
[----:B----4-:R-:W-:Y:S01]  /*0230*/  FFMA R9, R9, UR11, R0 ;  /* 0x0000000b09097c23 */ /* 0x010fe20008000000 */
[----:B------:R-:W0:Y:S04]  /*0240*/  LDCU.128 UR8, c[0x3][0x20] ;  /* 0x00c00400ff0877ac */ /* 0x000e280008000c00 */
[----:B------:R3:W-:Y:S04]  /*0250*/  STG.E desc[UR4][R4.64+0xc], R9 ;  /* 0x00000c0904007986 */ /* 0x0007e8000c101904 */
[----:B------:R-:W0:Y:S04]  /*0260*/  LDG.E R0, desc[UR4][R2.64] ;  /* 0x0000000402007981 */ /* 0x000e28000c1e1900 */
[----:B--2---:R-:W2:Y:S01]  /*0270*/  LDG.E R7, desc[UR4][R2.64+0x4] ;  /* 0x0000040402077981 */ /* 0x004ea2000c1e1900 */
[----:B0-----:R-:W-:-:S04]  /*0280*/  FFMA R0, R0, UR8, RZ ;  /* 0x0000000800007c23 */ /* 0x001fc800080000ff */
[----:B--2---:R-:W-:-:S05]  /*0290*/  FFMA R7, R7, UR9, R0 ;  /* 0x0000000907077c23 */ /* 0x004fca0008000000 */
[----:B------:R0:W-:Y:S04]  /*02a0*/  STG.E desc[UR4][R4.64+0x10], R7 ;  /* 0x0000100704007986 */ /* 0x0001e8000c101904 */
[----:B------:R-:W2:Y:S04]  /*02b0*/  LDG.E R0, desc[UR4][R2.64] ;  /* 0x0000000402007981 */ /* 0x000ea8000c1e1900 */
[----:B-1----:R-:W4:Y:S01]  /*02c0*/  LDG.E R11, desc[UR4][R2.64+0x4] ;  /* 0x00000404020b7981 */ /* 0x002f22000c1e1900 */
[----:B--2---:R-:W-:-:S04]  /*02d0*/  FFMA R0, R0, UR10, RZ ;  /* 0x0000000a00007c23 */ /* 0x004fc800080000ff */
[----:B----4-:R-:W-:Y:S01]  /*02e0*/  FFMA R11, R11, UR11, R0 ;  /* 0x0000000b0b0b7c23 */ /* 0x010fe20008000000 */
[----:B------:R-:W1:Y:S04]  /*02f0*/  LDCU.128 UR8, c[0x3][0x30] ;  /* 0x00c00600ff0877ac */ /* 0x000e680008000c00 */
[----:B------:R2:W-:Y:S04]  /*0300*/  STG.E desc[UR4][R4.64+0x14], R11 ;  /* 0x0000140b04007986 */ /* 0x0005e8000c101904 */
[----:B------:R-:W1:Y:S04]  /*0310*/  LDG.E R0, desc[UR4][R2.64] ;  /* 0x0000000402007981 */ /* 0x000e68000c1e1900 */
[----:B---3--:R-:W3:Y:S01]  /*0320*/  LDG.E R9, desc[UR4][R2.64+0x4] ;  /* 0x0000040402097981 */ /* 0x008ee2000c1e1900 */
        /* <DEDUP_REMOVED lines=41> */
[----:B------:R-:W-:Y:S04]  /*05c0*/  STG.E desc[UR4][R4.64+0x34], R7 ;  /* 0x0000340704007986 */ /* 0x000fe8000c101904 */
[----:B------:R-:W1:Y:S04]  /*05d0*/  LDG.E R0, desc[UR4][R2.64] ;  /* 0x0000000402007981 */ /* 0x000e68000c1e1900 */
[----:B---3--:R-:W2:Y:S01]  /*05e0*/  LDG.E R11, desc[UR4][R2.64+0x4] ;  /* 0x00000404020b7981 */ /* 0x008ea2000c1e1900 */
[----:B-1----:R-:W-:-:S04]  /*05f0*/  FFMA R0, R0, UR8, RZ ;  /* 0x0000000800007c23 */ /* 0x002fc800080000ff */
[----:B--2---:R-:W-:-:S05]  /*0600*/  FFMA R11, R11, UR9, R0 ;  /* 0x000000090b0b7c23 */ /* 0x004fca0008000000 */
[----:B------:R-:W-:Y:S04]  /*0610*/  STG.E desc[UR4][R4.64+0x38], R11 ;  /* 0x0000380b04007986 */ /* 0x000fe8000c101904 */
[----:B------:R-:W2:Y:S04]  /*0620*/  LDG.E R0, desc[UR4][R2.64] ;  /* 0x0000000402007981 */ /* 0x000ea8000c1e1900 */
[----:B0-----:R-:W3:Y:S01]  /*0630*/  LDG.E R9, desc[UR4][R2.64+0x4] ;  /* 0x0000040402097981 */ /* 0x001ee2000c1e1900 */
[----:B--2---:R-:W-:-:S04]  /*0640*/  FFMA R0, R0, UR10, RZ ;  /* 0x0000000a00007c23 */ /* 0x004fc800080000ff */
[----:B---3--:R-:W-:-:S05]  /*0650*/  FFMA R9, R9, UR11, R0 ;  /* 0x0000000b09097c23 */ /* 0x008fca0008000000 */
[----:B------:R-:W-:Y:S01]  /*0660*/  STG.E desc[UR4][R4.64+0x3c], R9 ;  /* 0x00003c0904007986 */ /* 0x000fe2000c101904 */
[----:B------:R-:W-:Y:S05]  /*0670*/  EXIT ;  /* 0x000000000000794d */ /* 0x000fea0003800000 */
.L_x_122:
        /* <DEDUP_REMOVED lines=16> */
.L_x_135:


//--------------------- .nv.shared.reserved.0     --------------------------
	.section	.nv.shared.reserved.0,"aw",@nobits
	.weak		__nv_reservedSMEM_offset_0_alias
	.size		__nv_reservedSMEM_offset_0_alias, 0, 64
	.other		__nv_reservedSMEM_offset_0_alias,@"STO_CUDA_RESERVED_SHARED STV_DEFAULT"
__nv_reservedSMEM_offset_0_alias:
	.zero		0
	.zero		64


//--------------------- .nv.constant0._Z20reduce_alltoall_recvPKfPfii --------------------------
	.section	.nv.constant0._Z20reduce_alltoall_recvPKfPfii,"a",@progbits
	.sectionflags	@""
	.align	4
.nv.constant0._Z20reduce_alltoall_recvPKfPfii:
	.zero		920


//--------------------- .nv.constant0._Z14combine_kernelPKfS0_Pfi --------------------------
	.section	.nv.constant0._Z14combine_kernelPKfS0_Pfi,"a",@progbits
	.sectionflags	@""
	.align	4
.nv.constant0._Z14combine_kernelPKfS0_Pfi:
	.zero		924


//--------------------- .nv.constant0._Z20shared_expert_kernelPKfPfi --------------------------
	.section	.nv.constant0._Z20shared_expert_kernelPKfPfi,"a",@progbits
	.sectionflags	@""
	.align	4
.nv.constant0._Z20shared_expert_kernelPKfPfi:
	.zero		916


//--------------------- .nv.constant0._Z24dispatched_expert_kernelPKfS0_PKiS2_Pfii --------------------------
	.section	.nv.constant0._Z24dispatched_expert_kernelPKfS0_PKiS2_Pfii,"a",@progbits
	.sectionflags	@""
	.align	4
.nv.constant0._Z24dispatched_expert_kernelPKfS0_PKiS2_Pfii:
	.zero		944


//--------------------- .nv.constant0._Z13expert_kernelPKfPKiS0_Pfiii --------------------------
	.section	.nv.constant0._Z13expert_kernelPKfPKiS0_Pfiii,"a",@progbits
	.sectionflags	@""
	.align	4
.nv.constant0._Z13expert_kernelPKfPKiS0_Pfiii:
	.zero		940


//--------------------- .nv.constant0._Z11topk_kernelPKfPiPfi --------------------------
	.section	.nv.constant0._Z11topk_kernelPKfPiPfi,"a",@progbits
	.sectionflags	@""
	.align	4
.nv.constant0._Z11topk_kernelPKfPiPfi:
	.zero		924


//--------------------- .nv.constant0._Z14softmax_kernelPKfPfi --------------------------
	.section	.nv.constant0._Z14softmax_kernelPKfPfi,"a",@progbits
	.sectionflags	@""
	.align	4
.nv.constant0._Z14softmax_kernelPKfPfi:
	.zero		916


//--------------------- .nv.constant0._Z13router_kernelPKfPfi --------------------------
	.section	.nv.constant0._Z13router_kernelPKfPfi,"a",@progbits
	.sectionflags	@""
	.align	4
.nv.constant0._Z13router_kernelPKfPfi:
	.zero		916


//--------------------- SYMBOLS --------------------------

	.type		.nv.reservedSmem.offset0,@object
	.size		.nv.reservedSmem.offset0,0x4
